//
// Generated by NVIDIA NVVM Compiler
//
// Compiler Build ID: CL-36424714
// Cuda compilation tools, release 13.0, V13.0.88
// Based on NVVM 20.0.0
//

.version 9.0
.target sm_100
.address_size 64

	// .globl	_ZN9flashcore10v10_3stage29fused_attention_3stage_kernelEPK6__halfS3_S3_PS1_iiiif
.extern .shared .align 16 .b8 _ZN9flashcore10v10_3stage9smem_baseE[];

.visible .entry _ZN9flashcore10v10_3stage29fused_attention_3stage_kernelEPK6__halfS3_S3_PS1_iiiif(
	.param .u64 .ptr .align 1 _ZN9flashcore10v10_3stage29fused_attention_3stage_kernelEPK6__halfS3_S3_PS1_iiiif_param_0,
	.param .u64 .ptr .align 1 _ZN9flashcore10v10_3stage29fused_attention_3stage_kernelEPK6__halfS3_S3_PS1_iiiif_param_1,
	.param .u64 .ptr .align 1 _ZN9flashcore10v10_3stage29fused_attention_3stage_kernelEPK6__halfS3_S3_PS1_iiiif_param_2,
	.param .u64 .ptr .align 1 _ZN9flashcore10v10_3stage29fused_attention_3stage_kernelEPK6__halfS3_S3_PS1_iiiif_param_3,
	.param .u32 _ZN9flashcore10v10_3stage29fused_attention_3stage_kernelEPK6__halfS3_S3_PS1_iiiif_param_4,
	.param .u32 _ZN9flashcore10v10_3stage29fused_attention_3stage_kernelEPK6__halfS3_S3_PS1_iiiif_param_5,
	.param .u32 _ZN9flashcore10v10_3stage29fused_attention_3stage_kernelEPK6__halfS3_S3_PS1_iiiif_param_6,
	.param .u32 _ZN9flashcore10v10_3stage29fused_attention_3stage_kernelEPK6__halfS3_S3_PS1_iiiif_param_7,
	.param .f32 _ZN9flashcore10v10_3stage29fused_attention_3stage_kernelEPK6__halfS3_S3_PS1_iiiif_param_8
)
.maxntid 384
.minnctapersm 1
{
	.local .align 8 .b8 	__local_depot0[96];
	.reg .b64 	%SP;
	.reg .b64 	%SPL;
	.reg .pred 	%p<127>;
	.reg .b16 	%rs<29>;
	.reg .b32 	%r<525>;
	.reg .b32 	%f<444>;
	.reg .b64 	%rd<258>;

	mov.u64 	%SPL, __local_depot0;
	ld.param.u64 	%rd46, [_ZN9flashcore10v10_3stage29fused_attention_3stage_kernelEPK6__halfS3_S3_PS1_iiiif_param_0];
	ld.param.u64 	%rd47, [_ZN9flashcore10v10_3stage29fused_attention_3stage_kernelEPK6__halfS3_S3_PS1_iiiif_param_1];
	ld.param.u64 	%rd48, [_ZN9flashcore10v10_3stage29fused_attention_3stage_kernelEPK6__halfS3_S3_PS1_iiiif_param_2];
	ld.param.u64 	%rd49, [_ZN9flashcore10v10_3stage29fused_attention_3stage_kernelEPK6__halfS3_S3_PS1_iiiif_param_3];
	ld.param.u32 	%r126, [_ZN9flashcore10v10_3stage29fused_attention_3stage_kernelEPK6__halfS3_S3_PS1_iiiif_param_6];
	ld.param.u32 	%r127, [_ZN9flashcore10v10_3stage29fused_attention_3stage_kernelEPK6__halfS3_S3_PS1_iiiif_param_7];
	ld.param.f32 	%f52, [_ZN9flashcore10v10_3stage29fused_attention_3stage_kernelEPK6__halfS3_S3_PS1_iiiif_param_8];
	cvta.to.global.u64 	%rd1, %rd46;
	cvta.to.global.u64 	%rd2, %rd49;
	add.u64 	%rd3, %SPL, 0;
	mov.u32 	%r128, _ZN9flashcore10v10_3stage9smem_baseE;
	cvt.u64.u32 	%rd51, %r128;
	cvta.shared.u64 	%rd52, %rd51;
	add.s64 	%rd53, %rd52, 15;
	and.b64  	%rd4, %rd53, -16;
	st.local.u64 	[%rd3], %rd4;
	cvta.to.global.u64 	%rd5, %rd48;
	cvta.to.global.u64 	%rd6, %rd47;
	add.s64 	%rd54, %rd4, 6927;
	and.b64  	%rd7, %rd54, -16;
	st.local.u64 	[%rd3+8], %rd7;
	add.s64 	%rd55, %rd7, 6927;
	and.b64  	%rd8, %rd55, -16;
	st.local.u64 	[%rd3+16], %rd8;
	add.s64 	%rd56, %rd8, 6927;
	and.b64  	%rd9, %rd56, -16;
	st.local.u64 	[%rd3+24], %rd9;
	add.s64 	%rd57, %rd9, 6927;
	and.b64  	%rd10, %rd57, -16;
	st.local.u64 	[%rd3+32], %rd10;
	add.s64 	%rd58, %rd10, 6927;
	and.b64  	%rd11, %rd58, -16;
	st.local.u64 	[%rd3+40], %rd11;
	add.s64 	%rd59, %rd11, 6927;
	and.b64  	%rd12, %rd59, -16;
	st.local.u64 	[%rd3+48], %rd12;
	add.s64 	%rd60, %rd12, 6927;
	and.b64  	%rd13, %rd60, -16;
	st.local.u64 	[%rd3+56], %rd13;
	add.s64 	%rd61, %rd13, 9231;
	and.b64  	%rd14, %rd61, -16;
	st.local.u64 	[%rd3+64], %rd14;
	add.s64 	%rd62, %rd14, 4623;
	and.b64  	%rd15, %rd62, -16;
	st.local.u64 	[%rd3+72], %rd15;
	add.s64 	%rd63, %rd15, 207;
	and.b64  	%rd16, %rd63, -16;
	st.local.u64 	[%rd3+80], %rd16;
	add.s64 	%rd64, %rd16, 207;
	and.b64  	%rd17, %rd64, -16;
	st.local.u64 	[%rd3+88], %rd17;
	mov.u32 	%r129, %ctaid.x;
	mov.u32 	%r130, %ctaid.y;
	mov.u32 	%r512, %tid.x;
	mul.lo.s32 	%r131, %r127, %r126;
	mul.lo.s32 	%r132, %r131, %r129;
	cvt.s64.s32 	%rd18, %r132;
	mul.lo.s32 	%r2, %r130, 48;
	sub.s32 	%r133, %r126, %r2;
	min.s32 	%r3, %r133, 48;
	mad.lo.s32 	%r134, %r3, %r127, 7;
	shr.s32 	%r135, %r134, 31;
	shr.u32 	%r136, %r135, 29;
	add.s32 	%r137, %r134, %r136;
	shr.s32 	%r4, %r137, 3;
	setp.ge.s32 	%p5, %r512, %r4;
	@%p5 bra 	$L__BB0_7;
	not.b32 	%r138, %r512;
	add.s32 	%r5, %r4, %r138;
	mul.hi.u32 	%r139, %r5, -1431655765;
	shr.u32 	%r140, %r139, 8;
	add.s32 	%r6, %r140, 1;
	and.b32  	%r141, %r140, 3;
	setp.eq.s32 	%p6, %r141, 3;
	mov.u32 	%r499, %r512;
	@%p6 bra 	$L__BB0_6;
	and.b32  	%r7, %r6, 3;
	mov.b32 	%r498, 0;
	mov.u32 	%r499, %r512;
$L__BB0_3:
	.pragma "nounroll";
	shl.b32 	%r143, %r499, 3;
	div.s32 	%r10, %r143, %r127;
	mul.lo.s32 	%r144, %r10, %r127;
	sub.s32 	%r145, %r143, %r144;
	setp.ge.s32 	%p7, %r10, %r3;
	add.s32 	%r146, %r145, 8;
	setp.gt.s32 	%p8, %r146, %r127;
	or.pred  	%p9, %p7, %p8;
	@%p9 bra 	$L__BB0_5;
	add.s32 	%r147, %r10, %r2;
	mad.lo.s32 	%r148, %r147, %r127, %r145;
	cvt.s64.s32 	%rd65, %r148;
	add.s64 	%rd66, %rd65, %rd18;
	shl.b64 	%rd67, %rd66, 1;
	add.s64 	%rd68, %rd1, %rd67;
	ld.global.nc.v4.u32 	{%r149, %r150, %r151, %r152}, [%rd68];
	mad.lo.s32 	%r153, %r10, 72, %r145;
	mul.wide.s32 	%rd69, %r153, 2;
	add.s64 	%rd70, %rd4, %rd69;
	st.v4.u32 	[%rd70], {%r149, %r150, %r151, %r152};
$L__BB0_5:
	add.s32 	%r499, %r499, 384;
	add.s32 	%r498, %r498, 1;
	setp.ne.s32 	%p10, %r498, %r7;
	@%p10 bra 	$L__BB0_3;
$L__BB0_6:
	setp.lt.u32 	%p11, %r5, 1152;
	@%p11 bra 	$L__BB0_7;
	bra.uni 	$L__BB0_15;
$L__BB0_7:
	setp.gt.u32 	%p25, %r512, 47;
	@%p25 bra 	$L__BB0_9;
	mul.wide.u32 	%rd95, %r512, 4;
	add.s64 	%rd96, %rd15, %rd95;
	mov.b32 	%r197, -8388608;
	st.u32 	[%rd96], %r197;
	add.s64 	%rd97, %rd16, %rd95;
	mov.b32 	%r198, 0;
	st.u32 	[%rd97], %r198;
$L__BB0_9:
	mov.u32 	%r501, %r512;
$L__BB0_10:
	mul.wide.u32 	%rd98, %r501, 4;
	add.s64 	%rd99, %rd17, %rd98;
	mov.b32 	%r199, 0;
	st.u32 	[%rd99], %r199;
	add.s32 	%r27, %r501, 384;
	setp.lt.u32 	%p26, %r501, 2688;
	mov.u32 	%r501, %r27;
	@%p26 bra 	$L__BB0_10;
	shl.b64 	%rd100, %rd18, 1;
	add.s64 	%rd19, %rd6, %rd100;
	add.s64 	%rd20, %rd5, %rd100;
	bar.sync 	0;
	add.s32 	%r200, %r126, 31;
	shr.s32 	%r201, %r200, 31;
	shr.u32 	%r202, %r201, 27;
	add.s32 	%r203, %r200, %r202;
	shr.s32 	%r28, %r203, 5;
	setp.lt.s32 	%p27, %r126, 1;
	@%p27 bra 	$L__BB0_56;
	min.u32 	%r29, %r126, 32;
	mul.lo.s32 	%r204, %r29, 72;
	shr.u32 	%r205, %r204, 3;
	setp.ge.u32 	%p28, %r512, %r205;
	@%p28 bra 	$L__BB0_32;
	cvt.u16.u32 	%rs1, %r512;
	mul.hi.u16 	%rs2, %rs1, 7282;
	cvt.u32.u16 	%r30, %rs2;
	shl.b16 	%rs3, %rs1, 3;
	mul.hi.u16 	%rs4, %rs3, 3641;
	shr.u16 	%rs5, %rs4, 2;
	mul.lo.s16 	%rs6, %rs5, 72;
	sub.s16 	%rs7, %rs3, %rs6;
	cvt.u32.u16 	%r31, %rs7;
	setp.gt.u32 	%p29, %r29, %r30;
	add.s32 	%r206, %r31, 8;
	setp.le.s32 	%p30, %r206, %r127;
	and.pred  	%p1, %p29, %p30;
	not.pred 	%p31, %p1;
	@%p31 bra 	$L__BB0_24;
	mad.lo.s32 	%r213, %r127, %r30, %r31;
	mul.wide.u32 	%rd105, %r213, 2;
	add.s64 	%rd106, %rd19, %rd105;
	ld.global.nc.v4.u32 	{%r214, %r215, %r216, %r217}, [%rd106];
	mad.lo.s32 	%r218, %r30, 72, %r31;
	mul.wide.u32 	%rd107, %r218, 2;
	add.s64 	%rd108, %rd7, %rd107;
	st.v4.u32 	[%rd108], {%r214, %r215, %r216, %r217};
	bra.uni 	$L__BB0_27;
$L__BB0_15:
	shl.b32 	%r16, %r499, 3;
	div.s32 	%r154, %r16, %r127;
	mul.lo.s32 	%r155, %r154, %r127;
	sub.s32 	%r18, %r16, %r155;
	setp.ge.s32 	%p12, %r154, %r3;
	add.s32 	%r156, %r18, 8;
	setp.gt.s32 	%p13, %r156, %r127;
	or.pred  	%p14, %p12, %p13;
	@%p14 bra 	$L__BB0_17;
	add.s32 	%r157, %r154, %r2;
	mad.lo.s32 	%r158, %r157, %r127, %r18;
	cvt.s64.s32 	%rd71, %r158;
	add.s64 	%rd72, %rd71, %rd18;
	shl.b64 	%rd73, %rd72, 1;
	add.s64 	%rd74, %rd1, %rd73;
	ld.global.nc.v4.u32 	{%r159, %r160, %r161, %r162}, [%rd74];
	mad.lo.s32 	%r163, %r154, 72, %r18;
	mul.wide.s32 	%rd75, %r163, 2;
	add.s64 	%rd76, %rd4, %rd75;
	st.v4.u32 	[%rd76], {%r159, %r160, %r161, %r162};
$L__BB0_17:
	add.s32 	%r164, %r16, 3072;
	div.s32 	%r165, %r164, %r127;
	mul.lo.s32 	%r166, %r165, %r127;
	sub.s32 	%r20, %r164, %r166;
	setp.ge.s32 	%p15, %r165, %r3;
	add.s32 	%r167, %r20, 8;
	setp.gt.s32 	%p16, %r167, %r127;
	or.pred  	%p17, %p15, %p16;
	@%p17 bra 	$L__BB0_19;
	add.s32 	%r168, %r165, %r2;
	mad.lo.s32 	%r169, %r168, %r127, %r20;
	cvt.s64.s32 	%rd77, %r169;
	add.s64 	%rd78, %rd77, %rd18;
	shl.b64 	%rd79, %rd78, 1;
	add.s64 	%rd80, %rd1, %rd79;
	ld.global.nc.v4.u32 	{%r170, %r171, %r172, %r173}, [%rd80];
	mad.lo.s32 	%r174, %r165, 72, %r20;
	mul.wide.s32 	%rd81, %r174, 2;
	add.s64 	%rd82, %rd4, %rd81;
	st.v4.u32 	[%rd82], {%r170, %r171, %r172, %r173};
$L__BB0_19:
	add.s32 	%r175, %r16, 6144;
	div.s32 	%r176, %r175, %r127;
	mul.lo.s32 	%r177, %r176, %r127;
	sub.s32 	%r22, %r175, %r177;
	setp.ge.s32 	%p18, %r176, %r3;
	add.s32 	%r178, %r22, 8;
	setp.gt.s32 	%p19, %r178, %r127;
	or.pred  	%p20, %p18, %p19;
	@%p20 bra 	$L__BB0_21;
	add.s32 	%r179, %r176, %r2;
	mad.lo.s32 	%r180, %r179, %r127, %r22;
	cvt.s64.s32 	%rd83, %r180;
	add.s64 	%rd84, %rd83, %rd18;
	shl.b64 	%rd85, %rd84, 1;
	add.s64 	%rd86, %rd1, %rd85;
	ld.global.nc.v4.u32 	{%r181, %r182, %r183, %r184}, [%rd86];
	mad.lo.s32 	%r185, %r176, 72, %r22;
	mul.wide.s32 	%rd87, %r185, 2;
	add.s64 	%rd88, %rd4, %rd87;
	st.v4.u32 	[%rd88], {%r181, %r182, %r183, %r184};
$L__BB0_21:
	add.s32 	%r186, %r16, 9216;
	div.s32 	%r187, %r186, %r127;
	mul.lo.s32 	%r188, %r187, %r127;
	sub.s32 	%r24, %r186, %r188;
	setp.ge.s32 	%p21, %r187, %r3;
	add.s32 	%r189, %r24, 8;
	setp.gt.s32 	%p22, %r189, %r127;
	or.pred  	%p23, %p21, %p22;
	@%p23 bra 	$L__BB0_23;
	add.s32 	%r190, %r187, %r2;
	mad.lo.s32 	%r191, %r190, %r127, %r24;
	cvt.s64.s32 	%rd89, %r191;
	add.s64 	%rd90, %rd89, %rd18;
	shl.b64 	%rd91, %rd90, 1;
	add.s64 	%rd92, %rd1, %rd91;
	ld.global.nc.v4.u32 	{%r192, %r193, %r194, %r195}, [%rd92];
	mad.lo.s32 	%r196, %r187, 72, %r24;
	mul.wide.s32 	%rd93, %r196, 2;
	add.s64 	%rd94, %rd4, %rd93;
	st.v4.u32 	[%rd94], {%r192, %r193, %r194, %r195};
$L__BB0_23:
	add.s32 	%r499, %r499, 1536;
	setp.lt.s32 	%p24, %r499, %r4;
	@%p24 bra 	$L__BB0_15;
	bra.uni 	$L__BB0_7;
$L__BB0_24:
	setp.le.u32 	%p32, %r29, %r30;
	setp.le.s32 	%p33, %r127, %r31;
	or.pred  	%p34, %p32, %p33;
	@%p34 bra 	$L__BB0_27;
	mad.lo.s32 	%r32, %r30, 72, %r31;
	mad.lo.s32 	%r33, %r127, %r30, %r31;
	mov.b32 	%r502, 0;
$L__BB0_26:
	add.s32 	%r209, %r32, %r502;
	mul.wide.u32 	%rd101, %r209, 2;
	add.s64 	%rd102, %rd7, %rd101;
	add.s32 	%r210, %r33, %r502;
	mul.wide.u32 	%rd103, %r210, 2;
	add.s64 	%rd104, %rd19, %rd103;
	ld.global.nc.u16 	%rs9, [%rd104];
	st.u16 	[%rd102], %rs9;
	add.s32 	%r35, %r502, 1;
	setp.lt.u32 	%p35, %r502, 7;
	add.s32 	%r211, %r35, %r31;
	setp.lt.u32 	%p36, %r211, %r127;
	and.pred  	%p37, %p35, %p36;
	mov.u32 	%r502, %r35;
	@%p37 bra 	$L__BB0_26;
$L__BB0_27:
	@%p31 bra 	$L__BB0_29;
	mad.lo.s32 	%r225, %r127, %r30, %r31;
	mul.wide.u32 	%rd113, %r225, 2;
	add.s64 	%rd114, %rd20, %rd113;
	ld.global.nc.v4.u32 	{%r226, %r227, %r228, %r229}, [%rd114];
	mad.lo.s32 	%r230, %r30, 72, %r31;
	mul.wide.u32 	%rd115, %r230, 2;
	add.s64 	%rd116, %rd8, %rd115;
	st.v4.u32 	[%rd116], {%r226, %r227, %r228, %r229};
	bra.uni 	$L__BB0_32;
$L__BB0_29:
	setp.le.u32 	%p39, %r29, %r30;
	setp.le.s32 	%p40, %r127, %r31;
	or.pred  	%p41, %p39, %p40;
	@%p41 bra 	$L__BB0_32;
	mad.lo.s32 	%r36, %r30, 72, %r31;
	mad.lo.s32 	%r37, %r127, %r30, %r31;
	mov.b32 	%r503, 0;
$L__BB0_31:
	add.s32 	%r221, %r36, %r503;
	mul.wide.u32 	%rd109, %r221, 2;
	add.s64 	%rd110, %rd8, %rd109;
	add.s32 	%r222, %r37, %r503;
	mul.wide.u32 	%rd111, %r222, 2;
	add.s64 	%rd112, %rd20, %rd111;
	ld.global.nc.u16 	%rs10, [%rd112];
	st.u16 	[%rd110], %rs10;
	add.s32 	%r39, %r503, 1;
	setp.lt.u32 	%p42, %r503, 7;
	add.s32 	%r223, %r39, %r31;
	setp.lt.u32 	%p43, %r223, %r127;
	and.pred  	%p44, %p42, %p43;
	mov.u32 	%r503, %r39;
	@%p44 bra 	$L__BB0_31;
$L__BB0_32:
	setp.lt.u32 	%p45, %r126, 33;
	@%p45 bra 	$L__BB0_56;
	min.u32 	%r231, %r126, 64;
	add.s32 	%r40, %r231, -32;
	mad.lo.s32 	%r232, %r231, 72, -2297;
	shr.u32 	%r233, %r232, 3;
	and.b32  	%r234, %r233, 8191;
	setp.ge.u32 	%p46, %r512, %r234;
	@%p46 bra 	$L__BB0_44;
	shl.b32 	%r235, %r512, 3;
	mul.hi.u32 	%r41, %r512, 477218589;
	mul.hi.u32 	%r236, %r235, 59652324;
	mul.lo.s32 	%r237, %r236, 72;
	sub.s32 	%r238, %r235, %r237;
	setp.lt.u32 	%p47, %r41, %r40;
	add.s32 	%r239, %r238, 8;
	setp.le.s32 	%p48, %r239, %r127;
	and.pred  	%p2, %p47, %p48;
	@%p2 bra 	$L__BB0_38;
	setp.ge.u32 	%p49, %r41, %r40;
	setp.ge.s32 	%p50, %r238, %r127;
	or.pred  	%p51, %p49, %p50;
	@%p51 bra 	$L__BB0_39;
	mad.lo.s32 	%r43, %r41, 72, %r238;
	add.s32 	%r241, %r41, 32;
	mad.lo.s32 	%r44, %r241, %r127, %r238;
	mov.b32 	%r504, 0;
$L__BB0_37:
	add.s32 	%r242, %r43, %r504;
	mul.wide.u32 	%rd117, %r242, 2;
	add.s64 	%rd118, %rd9, %rd117;
	add.s32 	%r243, %r44, %r504;
	mul.wide.u32 	%rd119, %r243, 2;
	add.s64 	%rd120, %rd19, %rd119;
	ld.global.nc.u16 	%rs11, [%rd120];
	st.u16 	[%rd118], %rs11;
	add.s32 	%r46, %r504, 1;
	setp.lt.u32 	%p52, %r504, 7;
	add.s32 	%r244, %r46, %r238;
	setp.lt.u32 	%p53, %r244, %r127;
	and.pred  	%p54, %p52, %p53;
	mov.u32 	%r504, %r46;
	@%p54 bra 	$L__BB0_37;
	bra.uni 	$L__BB0_39;
$L__BB0_38:
	add.s32 	%r245, %r41, 32;
	mad.lo.s32 	%r246, %r245, %r127, %r238;
	mul.wide.u32 	%rd121, %r246, 2;
	add.s64 	%rd122, %rd19, %rd121;
	ld.global.nc.v4.u32 	{%r247, %r248, %r249, %r250}, [%rd122];
	mad.lo.s32 	%r251, %r41, 72, %r238;
	mul.wide.u32 	%rd123, %r251, 2;
	add.s64 	%rd124, %rd9, %rd123;
	st.v4.u32 	[%rd124], {%r247, %r248, %r249, %r250};
$L__BB0_39:
	@%p2 bra 	$L__BB0_43;
	setp.ge.u32 	%p55, %r41, %r40;
	setp.ge.s32 	%p56, %r238, %r127;
	or.pred  	%p57, %p55, %p56;
	@%p57 bra 	$L__BB0_44;
	mad.lo.s32 	%r47, %r41, 72, %r238;
	add.s32 	%r253, %r41, 32;
	mad.lo.s32 	%r48, %r253, %r127, %r238;
	mov.b32 	%r505, 0;
$L__BB0_42:
	add.s32 	%r254, %r47, %r505;
	mul.wide.u32 	%rd125, %r254, 2;
	add.s64 	%rd126, %rd10, %rd125;
	add.s32 	%r255, %r48, %r505;
	mul.wide.u32 	%rd127, %r255, 2;
	add.s64 	%rd128, %rd20, %rd127;
	ld.global.nc.u16 	%rs12, [%rd128];
	st.u16 	[%rd126], %rs12;
	add.s32 	%r50, %r505, 1;
	setp.lt.u32 	%p58, %r505, 7;
	add.s32 	%r256, %r50, %r238;
	setp.lt.u32 	%p59, %r256, %r127;
	and.pred  	%p60, %p58, %p59;
	mov.u32 	%r505, %r50;
	@%p60 bra 	$L__BB0_42;
	bra.uni 	$L__BB0_44;
$L__BB0_43:
	add.s32 	%r257, %r41, 32;
	mad.lo.s32 	%r258, %r257, %r127, %r238;
	mul.wide.u32 	%rd129, %r258, 2;
	add.s64 	%rd130, %rd20, %rd129;
	ld.global.nc.v4.u32 	{%r259, %r260, %r261, %r262}, [%rd130];
	mad.lo.s32 	%r263, %r41, 72, %r238;
	mul.wide.u32 	%rd131, %r263, 2;
	add.s64 	%rd132, %rd10, %rd131;
	st.v4.u32 	[%rd132], {%r259, %r260, %r261, %r262};
$L__BB0_44:
	add.s32 	%r264, %r126, -33;
	setp.lt.u32 	%p61, %r264, 32;
	@%p61 bra 	$L__BB0_56;
	min.u32 	%r265, %r126, 96;
	add.s32 	%r51, %r265, -64;
	mad.lo.s32 	%r266, %r265, 72, -4601;
	shr.u32 	%r267, %r266, 3;
	and.b32  	%r268, %r267, 8191;
	setp.ge.u32 	%p62, %r512, %r268;
	@%p62 bra 	$L__BB0_56;
	shl.b32 	%r269, %r512, 3;
	mul.hi.u32 	%r52, %r512, 477218589;
	mul.hi.u32 	%r270, %r269, 59652324;
	mul.lo.s32 	%r271, %r270, 72;
	sub.s32 	%r272, %r269, %r271;
	setp.lt.u32 	%p63, %r52, %r51;
	add.s32 	%r273, %r272, 8;
	setp.le.s32 	%p64, %r273, %r127;
	and.pred  	%p3, %p63, %p64;
	@%p3 bra 	$L__BB0_50;
	setp.ge.u32 	%p65, %r52, %r51;
	setp.ge.s32 	%p66, %r272, %r127;
	or.pred  	%p67, %p65, %p66;
	@%p67 bra 	$L__BB0_51;
	mad.lo.s32 	%r54, %r52, 72, %r272;
	or.b32  	%r275, %r52, 64;
	mad.lo.s32 	%r55, %r275, %r127, %r272;
	mov.b32 	%r506, 0;
$L__BB0_49:
	add.s32 	%r276, %r54, %r506;
	mul.wide.u32 	%rd133, %r276, 2;
	add.s64 	%rd134, %rd11, %rd133;
	add.s32 	%r277, %r55, %r506;
	mul.wide.u32 	%rd135, %r277, 2;
	add.s64 	%rd136, %rd19, %rd135;
	ld.global.nc.u16 	%rs13, [%rd136];
	st.u16 	[%rd134], %rs13;
	add.s32 	%r57, %r506, 1;
	setp.lt.u32 	%p68, %r506, 7;
	add.s32 	%r278, %r57, %r272;
	setp.lt.u32 	%p69, %r278, %r127;
	and.pred  	%p70, %p68, %p69;
	mov.u32 	%r506, %r57;
	@%p70 bra 	$L__BB0_49;
	bra.uni 	$L__BB0_51;
$L__BB0_50:
	or.b32  	%r279, %r52, 64;
	mad.lo.s32 	%r280, %r279, %r127, %r272;
	mul.wide.u32 	%rd137, %r280, 2;
	add.s64 	%rd138, %rd19, %rd137;
	ld.global.nc.v4.u32 	{%r281, %r282, %r283, %r284}, [%rd138];
	mad.lo.s32 	%r285, %r52, 72, %r272;
	mul.wide.u32 	%rd139, %r285, 2;
	add.s64 	%rd140, %rd11, %rd139;
	st.v4.u32 	[%rd140], {%r281, %r282, %r283, %r284};
$L__BB0_51:
	@%p3 bra 	$L__BB0_55;
	setp.ge.u32 	%p71, %r52, %r51;
	setp.ge.s32 	%p72, %r272, %r127;
	or.pred  	%p73, %p71, %p72;
	@%p73 bra 	$L__BB0_56;
	mad.lo.s32 	%r58, %r52, 72, %r272;
	or.b32  	%r287, %r52, 64;
	mad.lo.s32 	%r59, %r287, %r127, %r272;
	mov.b32 	%r507, 0;
$L__BB0_54:
	add.s32 	%r288, %r58, %r507;
	mul.wide.u32 	%rd141, %r288, 2;
	add.s64 	%rd142, %rd12, %rd141;
	add.s32 	%r289, %r59, %r507;
	mul.wide.u32 	%rd143, %r289, 2;
	add.s64 	%rd144, %rd20, %rd143;
	ld.global.nc.u16 	%rs14, [%rd144];
	st.u16 	[%rd142], %rs14;
	add.s32 	%r61, %r507, 1;
	setp.lt.u32 	%p74, %r507, 7;
	add.s32 	%r290, %r61, %r272;
	setp.lt.u32 	%p75, %r290, %r127;
	and.pred  	%p76, %p74, %p75;
	mov.u32 	%r507, %r61;
	@%p76 bra 	$L__BB0_54;
	bra.uni 	$L__BB0_56;
$L__BB0_55:
	or.b32  	%r291, %r52, 64;
	mad.lo.s32 	%r292, %r291, %r127, %r272;
	mul.wide.u32 	%rd145, %r292, 2;
	add.s64 	%rd146, %rd20, %rd145;
	ld.global.nc.v4.u32 	{%r293, %r294, %r295, %r296}, [%rd146];
	mad.lo.s32 	%r297, %r52, 72, %r272;
	mul.wide.u32 	%rd147, %r297, 2;
	add.s64 	%rd148, %rd12, %rd147;
	st.v4.u32 	[%rd148], {%r293, %r294, %r295, %r296};
$L__BB0_56:
	setp.lt.s32 	%p77, %r126, 1;
	bar.sync 	0;
	@%p77 bra 	$L__BB0_93;
	shr.u32 	%r299, %r512, 2;
	and.b32  	%r62, %r299, 112;
	shr.u32 	%r300, %r512, 1;
	and.b32  	%r63, %r300, 16;
	mul.lo.s32 	%r301, %r62, 72;
	mul.lo.s32 	%r64, %r63, 72;
	mul.lo.s32 	%r302, %r62, 48;
	or.b32  	%r303, %r302, %r63;
	mul.wide.u32 	%rd149, %r303, 4;
	add.s64 	%rd21, %rd13, %rd149;
	shr.u32 	%r304, %r512, 3;
	and.b32  	%r65, %r304, 48;
	max.s32 	%r66, %r28, 1;
	mul.wide.u32 	%rd150, %r301, 2;
	add.s64 	%rd22, %rd4, %rd150;
	add.s64 	%rd23, %rd22, 32;
	add.s64 	%rd24, %rd22, 64;
	add.s64 	%rd25, %rd22, 96;
	cvt.u64.u32 	%rd26, %r512;
	mul.wide.u32 	%rd151, %r512, 4;
	add.s64 	%rd27, %rd15, %rd151;
	add.s64 	%rd28, %rd16, %rd151;
	mul.lo.s32 	%r67, %r512, 48;
	shl.b32 	%r305, %r512, 6;
	mul.wide.u32 	%rd152, %r305, 4;
	add.s64 	%rd29, %rd17, %rd152;
	mul.wide.u32 	%rd153, %r512, 192;
	add.s64 	%rd154, %rd153, %rd13;
	add.s64 	%rd30, %rd154, 32;
	mov.b32 	%r514, 0;
	mov.u32 	%r513, %r126;
$L__BB0_58:
	setp.ge.s32 	%p78, %r62, %r3;
	min.s32 	%r306, %r513, 32;
	max.s32 	%r87, %r306, 1;
	and.b32  	%r88, %r87, 7;
	and.b32  	%r89, %r87, 15;
	mul.hi.u32 	%r307, %r514, -1431655765;
	shr.u32 	%r308, %r307, 1;
	mul.lo.s32 	%r309, %r308, 3;
	sub.s32 	%r310, %r514, %r309;
	shl.b32 	%r311, %r310, 1;
	mul.wide.u32 	%rd155, %r311, 8;
	add.s64 	%rd31, %rd3, %rd155;
	ld.local.u64 	%rd32, [%rd31+16];
	shl.b32 	%r312, %r514, 5;
	sub.s32 	%r90, %r126, %r312;
	setp.le.s32 	%p79, %r90, %r63;
	or.pred  	%p80, %p78, %p79;
	@%p80 bra 	$L__BB0_60;
	ld.local.u64 	%rd156, [%rd31+8];
	mov.b32 	%r314, 72;
	wmma.load.a.sync.aligned.row.m16n16k16.f16 	{%r315, %r316, %r317, %r318, %r319, %r320, %r321, %r322}, [%rd22], %r314;
	mul.wide.u32 	%rd157, %r64, 2;
	add.s64 	%rd158, %rd156, %rd157;
	wmma.load.b.sync.aligned.col.m16n16k16.f16 	{%r323, %r324, %r325, %r326, %r327, %r328, %r329, %r330}, [%rd158], %r314;
	mov.f32 	%f53, 0f00000000;
	wmma.mma.sync.aligned.row.col.m16n16k16.f32.f32 {%f54, %f55, %f56, %f57, %f58, %f59, %f60, %f61}, {%r315, %r316, %r317, %r318, %r319, %r320, %r321, %r322}, {%r323, %r324, %r325, %r326, %r327, %r328, %r329, %r330}, {%f53, %f53, %f53, %f53, %f53, %f53, %f53, %f53};
	wmma.load.a.sync.aligned.row.m16n16k16.f16 	{%r331, %r332, %r333, %r334, %r335, %r336, %r337, %r338}, [%rd23], %r314;
	add.s64 	%rd159, %rd158, 32;
	wmma.load.b.sync.aligned.col.m16n16k16.f16 	{%r339, %r340, %r341, %r342, %r343, %r344, %r345, %r346}, [%rd159], %r314;
	wmma.mma.sync.aligned.row.col.m16n16k16.f32.f32 {%f62, %f63, %f64, %f65, %f66, %f67, %f68, %f69}, {%r331, %r332, %r333, %r334, %r335, %r336, %r337, %r338}, {%r339, %r340, %r341, %r342, %r343, %r344, %r345, %r346}, {%f54, %f55, %f56, %f57, %f58, %f59, %f60, %f61};
	wmma.load.a.sync.aligned.row.m16n16k16.f16 	{%r347, %r348, %r349, %r350, %r351, %r352, %r353, %r354}, [%rd24], %r314;
	add.s64 	%rd160, %rd158, 64;
	wmma.load.b.sync.aligned.col.m16n16k16.f16 	{%r355, %r356, %r357, %r358, %r359, %r360, %r361, %r362}, [%rd160], %r314;
	wmma.mma.sync.aligned.row.col.m16n16k16.f32.f32 {%f70, %f71, %f72, %f73, %f74, %f75, %f76, %f77}, {%r347, %r348, %r349, %r350, %r351, %r352, %r353, %r354}, {%r355, %r356, %r357, %r358, %r359, %r360, %r361, %r362}, {%f62, %f63, %f64, %f65, %f66, %f67, %f68, %f69};
	wmma.load.a.sync.aligned.row.m16n16k16.f16 	{%r363, %r364, %r365, %r366, %r367, %r368, %r369, %r370}, [%rd25], %r314;
	add.s64 	%rd161, %rd158, 96;
	wmma.load.b.sync.aligned.col.m16n16k16.f16 	{%r371, %r372, %r373, %r374, %r375, %r376, %r377, %r378}, [%rd161], %r314;
	wmma.mma.sync.aligned.row.col.m16n16k16.f32.f32 {%f78, %f79, %f80, %f81, %f82, %f83, %f84, %f85}, {%r363, %r364, %r365, %r366, %r367, %r368, %r369, %r370}, {%r371, %r372, %r373, %r374, %r375, %r376, %r377, %r378}, {%f70, %f71, %f72, %f73, %f74, %f75, %f76, %f77};
	mul.f32 	%f86, %f52, %f78;
	mul.f32 	%f87, %f52, %f79;
	mul.f32 	%f88, %f52, %f80;
	mul.f32 	%f89, %f52, %f81;
	mul.f32 	%f90, %f52, %f82;
	mul.f32 	%f91, %f52, %f83;
	mul.f32 	%f92, %f52, %f84;
	mul.f32 	%f93, %f52, %f85;
	mov.b32 	%r379, 48;
	wmma.store.d.sync.aligned.row.m16n16k16.f32 	[%rd21], {%f86, %f87, %f88, %f89, %f90, %f91, %f92, %f93}, %r379;
$L__BB0_60:
	setp.ge.s32 	%p81, %r512, %r3;
	bar.sync 	0;
	@%p81 bra 	$L__BB0_86;
	setp.lt.s32 	%p82, %r90, 1;
	ld.f32 	%f1, [%rd27];
	ld.f32 	%f2, [%rd28];
	mov.f32 	%f423, 0fFF800000;
	@%p82 bra 	$L__BB0_75;
	setp.lt.s32 	%p83, %r513, 16;
	mov.f32 	%f423, 0fFF800000;
	mov.b32 	%r517, 0;
	@%p83 bra 	$L__BB0_65;
	and.b32  	%r517, %r87, 48;
	neg.s32 	%r515, %r517;
	mov.f32 	%f423, 0fFF800000;
	mov.u64 	%rd255, %rd30;
$L__BB0_64:
	.pragma "nounroll";
	ld.v4.f32 	{%f98, %f99, %f100, %f101}, [%rd255+-32];
	max.f32 	%f102, %f423, %f98;
	max.f32 	%f103, %f102, %f99;
	max.f32 	%f104, %f103, %f100;
	max.f32 	%f105, %f104, %f101;
	ld.v4.f32 	{%f106, %f107, %f108, %f109}, [%rd255+-16];
	max.f32 	%f110, %f105, %f106;
	max.f32 	%f111, %f110, %f107;
	max.f32 	%f112, %f111, %f108;
	max.f32 	%f113, %f112, %f109;
	ld.v4.f32 	{%f114, %f115, %f116, %f117}, [%rd255];
	max.f32 	%f118, %f113, %f114;
	max.f32 	%f119, %f118, %f115;
	max.f32 	%f120, %f119, %f116;
	max.f32 	%f121, %f120, %f117;
	ld.v4.f32 	{%f122, %f123, %f124, %f125}, [%rd255+16];
	max.f32 	%f126, %f121, %f122;
	max.f32 	%f127, %f126, %f123;
	max.f32 	%f128, %f127, %f124;
	max.f32 	%f423, %f128, %f125;
	add.s32 	%r515, %r515, 16;
	add.s64 	%rd255, %rd255, 64;
	setp.ne.s32 	%p84, %r515, 0;
	@%p84 bra 	$L__BB0_64;
$L__BB0_65:
	setp.eq.s32 	%p85, %r89, 0;
	@%p85 bra 	$L__BB0_75;
	setp.lt.u32 	%p86, %r89, 8;
	@%p86 bra 	$L__BB0_68;
	add.s32 	%r381, %r517, %r67;
	mul.wide.u32 	%rd162, %r381, 4;
	add.s64 	%rd163, %rd13, %rd162;
	ld.f32 	%f130, [%rd163];
	max.f32 	%f131, %f423, %f130;
	cvt.u64.u32 	%rd164, %r517;
	cvt.u64.u32 	%rd165, %r67;
	add.s64 	%rd166, %rd164, %rd165;
	shl.b64 	%rd167, %rd166, 2;
	add.s64 	%rd168, %rd13, %rd167;
	ld.f32 	%f132, [%rd168+4];
	max.f32 	%f133, %f131, %f132;
	ld.f32 	%f134, [%rd168+8];
	max.f32 	%f135, %f133, %f134;
	ld.f32 	%f136, [%rd168+12];
	max.f32 	%f137, %f135, %f136;
	ld.f32 	%f138, [%rd168+16];
	max.f32 	%f139, %f137, %f138;
	ld.f32 	%f140, [%rd168+20];
	max.f32 	%f141, %f139, %f140;
	ld.f32 	%f142, [%rd168+24];
	max.f32 	%f143, %f141, %f142;
	ld.f32 	%f144, [%rd168+28];
	max.f32 	%f423, %f143, %f144;
	add.s32 	%r517, %r517, 8;
$L__BB0_68:
	setp.eq.s32 	%p87, %r88, 0;
	@%p87 bra 	$L__BB0_75;
	and.b32  	%r98, %r87, 3;
	setp.lt.u32 	%p88, %r88, 4;
	@%p88 bra 	$L__BB0_71;
	add.s32 	%r382, %r517, %r67;
	mul.wide.u32 	%rd169, %r382, 4;
	add.s64 	%rd170, %rd13, %rd169;
	ld.f32 	%f146, [%rd170];
	max.f32 	%f147, %f423, %f146;
	cvt.u64.u32 	%rd171, %r517;
	cvt.u64.u32 	%rd172, %r67;
	add.s64 	%rd173, %rd171, %rd172;
	shl.b64 	%rd174, %rd173, 2;
	add.s64 	%rd175, %rd13, %rd174;
	ld.f32 	%f148, [%rd175+4];
	max.f32 	%f149, %f147, %f148;
	ld.f32 	%f150, [%rd175+8];
	max.f32 	%f151, %f149, %f150;
	ld.f32 	%f152, [%rd175+12];
	max.f32 	%f423, %f151, %f152;
	add.s32 	%r517, %r517, 4;
$L__BB0_71:
	setp.eq.s32 	%p89, %r98, 0;
	@%p89 bra 	$L__BB0_75;
	add.s32 	%r383, %r517, %r67;
	mul.wide.u32 	%rd176, %r383, 4;
	add.s64 	%rd177, %rd13, %rd176;
	ld.f32 	%f153, [%rd177];
	max.f32 	%f423, %f423, %f153;
	setp.eq.s32 	%p90, %r98, 1;
	@%p90 bra 	$L__BB0_75;
	cvt.u64.u32 	%rd178, %r517;
	cvt.u64.u32 	%rd179, %r67;
	add.s64 	%rd180, %rd178, %rd179;
	shl.b64 	%rd181, %rd180, 2;
	add.s64 	%rd35, %rd13, %rd181;
	ld.f32 	%f154, [%rd35+4];
	max.f32 	%f423, %f423, %f154;
	setp.eq.s32 	%p91, %r98, 2;
	@%p91 bra 	$L__BB0_75;
	ld.f32 	%f155, [%rd35+8];
	max.f32 	%f423, %f423, %f155;
$L__BB0_75:
	setp.lt.s32 	%p92, %r90, 1;
	max.f32 	%f17, %f1, %f423;
	mov.f32 	%f427, 0f00000000;
	@%p92 bra 	$L__BB0_83;
	and.b32  	%r101, %r87, 3;
	setp.lt.s32 	%p93, %r513, 4;
	mov.f32 	%f427, 0f00000000;
	mov.b32 	%r520, 0;
	@%p93 bra 	$L__BB0_79;
	and.b32  	%r520, %r87, 60;
	mov.f32 	%f427, 0f00000000;
	mov.b32 	%r519, 0;
$L__BB0_78:
	add.s32 	%r386, %r519, %r67;
	mul.wide.u32 	%rd182, %r386, 4;
	add.s64 	%rd183, %rd13, %rd182;
	ld.f32 	%f164, [%rd183];
	sub.f32 	%f165, %f164, %f17;
	fma.rn.f32 	%f166, %f165, 0f3BBB989D, 0f3F000000;
	cvt.sat.f32.f32 	%f167, %f166;
	mov.f32 	%f168, 0f4B400001;
	mov.f32 	%f169, 0f437C0000;
	fma.rm.f32 	%f170, %f167, %f169, %f168;
	add.f32 	%f171, %f170, 0fCB40007F;
	neg.f32 	%f172, %f171;
	fma.rn.f32 	%f173, %f165, 0f3FB8AA3B, %f172;
	fma.rn.f32 	%f174, %f165, 0f32A57060, %f173;
	mov.b32 	%r387, %f170;
	shl.b32 	%r388, %r387, 23;
	mov.b32 	%f175, %r388;
	ex2.approx.ftz.f32 	%f176, %f174;
	mul.f32 	%f160, %f176, %f175;
	// begin inline asm
	{  cvt.rn.f16.f32 %rs15, %f160;}

	// end inline asm
	mul.wide.u32 	%rd184, %r386, 2;
	add.s64 	%rd185, %rd14, %rd184;
	st.u16 	[%rd185], %rs15;
	add.f32 	%f177, %f427, %f160;
	ld.f32 	%f178, [%rd183+4];
	sub.f32 	%f179, %f178, %f17;
	fma.rn.f32 	%f180, %f179, 0f3BBB989D, 0f3F000000;
	cvt.sat.f32.f32 	%f181, %f180;
	fma.rm.f32 	%f182, %f181, %f169, %f168;
	add.f32 	%f183, %f182, 0fCB40007F;
	neg.f32 	%f184, %f183;
	fma.rn.f32 	%f185, %f179, 0f3FB8AA3B, %f184;
	fma.rn.f32 	%f186, %f179, 0f32A57060, %f185;
	mov.b32 	%r389, %f182;
	shl.b32 	%r390, %r389, 23;
	mov.b32 	%f187, %r390;
	ex2.approx.ftz.f32 	%f188, %f186;
	mul.f32 	%f161, %f188, %f187;
	// begin inline asm
	{  cvt.rn.f16.f32 %rs16, %f161;}

	// end inline asm
	st.u16 	[%rd185+2], %rs16;
	add.f32 	%f189, %f177, %f161;
	ld.f32 	%f190, [%rd183+8];
	sub.f32 	%f191, %f190, %f17;
	fma.rn.f32 	%f192, %f191, 0f3BBB989D, 0f3F000000;
	cvt.sat.f32.f32 	%f193, %f192;
	fma.rm.f32 	%f194, %f193, %f169, %f168;
	add.f32 	%f195, %f194, 0fCB40007F;
	neg.f32 	%f196, %f195;
	fma.rn.f32 	%f197, %f191, 0f3FB8AA3B, %f196;
	fma.rn.f32 	%f198, %f191, 0f32A57060, %f197;
	mov.b32 	%r391, %f194;
	shl.b32 	%r392, %r391, 23;
	mov.b32 	%f199, %r392;
	ex2.approx.ftz.f32 	%f200, %f198;
	mul.f32 	%f162, %f200, %f199;
	// begin inline asm
	{  cvt.rn.f16.f32 %rs17, %f162;}

	// end inline asm
	st.u16 	[%rd185+4], %rs17;
	add.f32 	%f201, %f189, %f162;
	ld.f32 	%f202, [%rd183+12];
	sub.f32 	%f203, %f202, %f17;
	fma.rn.f32 	%f204, %f203, 0f3BBB989D, 0f3F000000;
	cvt.sat.f32.f32 	%f205, %f204;
	fma.rm.f32 	%f206, %f205, %f169, %f168;
	add.f32 	%f207, %f206, 0fCB40007F;
	neg.f32 	%f208, %f207;
	fma.rn.f32 	%f209, %f203, 0f3FB8AA3B, %f208;
	fma.rn.f32 	%f210, %f203, 0f32A57060, %f209;
	mov.b32 	%r393, %f206;
	shl.b32 	%r394, %r393, 23;
	mov.b32 	%f211, %r394;
	ex2.approx.ftz.f32 	%f212, %f210;
	mul.f32 	%f163, %f212, %f211;
	// begin inline asm
	{  cvt.rn.f16.f32 %rs18, %f163;}

	// end inline asm
	st.u16 	[%rd185+6], %rs18;
	add.f32 	%f427, %f201, %f163;
	add.s32 	%r519, %r519, 4;
	setp.ne.s32 	%p94, %r519, %r520;
	@%p94 bra 	$L__BB0_78;
$L__BB0_79:
	setp.eq.s32 	%p95, %r101, 0;
	@%p95 bra 	$L__BB0_83;
	add.s32 	%r395, %r520, %r67;
	mul.wide.u32 	%rd186, %r395, 4;
	add.s64 	%rd187, %rd13, %rd186;
	ld.f32 	%f214, [%rd187];
	sub.f32 	%f215, %f214, %f17;
	fma.rn.f32 	%f216, %f215, 0f3BBB989D, 0f3F000000;
	cvt.sat.f32.f32 	%f217, %f216;
	mov.f32 	%f218, 0f4B400001;
	mov.f32 	%f219, 0f437C0000;
	fma.rm.f32 	%f220, %f217, %f219, %f218;
	add.f32 	%f221, %f220, 0fCB40007F;
	neg.f32 	%f222, %f221;
	fma.rn.f32 	%f223, %f215, 0f3FB8AA3B, %f222;
	fma.rn.f32 	%f224, %f215, 0f32A57060, %f223;
	mov.b32 	%r396, %f220;
	shl.b32 	%r397, %r396, 23;
	mov.b32 	%f225, %r397;
	ex2.approx.ftz.f32 	%f226, %f224;
	mul.f32 	%f213, %f226, %f225;
	// begin inline asm
	{  cvt.rn.f16.f32 %rs19, %f213;}

	// end inline asm
	mul.wide.u32 	%rd188, %r395, 2;
	add.s64 	%rd189, %rd14, %rd188;
	st.u16 	[%rd189], %rs19;
	add.f32 	%f427, %f427, %f213;
	setp.eq.s32 	%p96, %r101, 1;
	@%p96 bra 	$L__BB0_83;
	cvt.u64.u32 	%rd190, %r520;
	cvt.u64.u32 	%rd191, %r67;
	add.s64 	%rd192, %rd190, %rd191;
	shl.b64 	%rd193, %rd192, 2;
	add.s64 	%rd36, %rd13, %rd193;
	ld.f32 	%f228, [%rd36+4];
	sub.f32 	%f229, %f228, %f17;
	fma.rn.f32 	%f230, %f229, 0f3BBB989D, 0f3F000000;
	cvt.sat.f32.f32 	%f231, %f230;
	mov.f32 	%f232, 0f4B400001;
	mov.f32 	%f233, 0f437C0000;
	fma.rm.f32 	%f234, %f231, %f233, %f232;
	add.f32 	%f235, %f234, 0fCB40007F;
	neg.f32 	%f236, %f235;
	fma.rn.f32 	%f237, %f229, 0f3FB8AA3B, %f236;
	fma.rn.f32 	%f238, %f229, 0f32A57060, %f237;
	mov.b32 	%r398, %f234;
	shl.b32 	%r399, %r398, 23;
	mov.b32 	%f239, %r399;
	ex2.approx.ftz.f32 	%f240, %f238;
	mul.f32 	%f227, %f240, %f239;
	// begin inline asm
	{  cvt.rn.f16.f32 %rs20, %f227;}

	// end inline asm
	shl.b64 	%rd194, %rd192, 1;
	add.s64 	%rd37, %rd14, %rd194;
	st.u16 	[%rd37+2], %rs20;
	add.f32 	%f427, %f427, %f227;
	setp.eq.s32 	%p97, %r101, 2;
	@%p97 bra 	$L__BB0_83;
	ld.f32 	%f242, [%rd36+8];
	sub.f32 	%f243, %f242, %f17;
	fma.rn.f32 	%f244, %f243, 0f3BBB989D, 0f3F000000;
	cvt.sat.f32.f32 	%f245, %f244;
	mov.f32 	%f246, 0f4B400001;
	mov.f32 	%f247, 0f437C0000;
	fma.rm.f32 	%f248, %f245, %f247, %f246;
	add.f32 	%f249, %f248, 0fCB40007F;
	neg.f32 	%f250, %f249;
	fma.rn.f32 	%f251, %f243, 0f3FB8AA3B, %f250;
	fma.rn.f32 	%f252, %f243, 0f32A57060, %f251;
	mov.b32 	%r400, %f248;
	shl.b32 	%r401, %r400, 23;
	mov.b32 	%f253, %r401;
	ex2.approx.ftz.f32 	%f254, %f252;
	mul.f32 	%f241, %f254, %f253;
	// begin inline asm
	{  cvt.rn.f16.f32 %rs21, %f241;}

	// end inline asm
	st.u16 	[%rd37+4], %rs21;
	add.f32 	%f427, %f427, %f241;
$L__BB0_83:
	setp.eq.s32 	%p98, %r514, 0;
	sub.f32 	%f255, %f1, %f17;
	fma.rn.f32 	%f256, %f255, 0f3BBB989D, 0f3F000000;
	cvt.sat.f32.f32 	%f257, %f256;
	mov.f32 	%f258, 0f4B400001;
	mov.f32 	%f259, 0f437C0000;
	fma.rm.f32 	%f260, %f257, %f259, %f258;
	add.f32 	%f261, %f260, 0fCB40007F;
	neg.f32 	%f262, %f261;
	fma.rn.f32 	%f263, %f255, 0f3FB8AA3B, %f262;
	fma.rn.f32 	%f264, %f255, 0f32A57060, %f263;
	mov.b32 	%r402, %f260;
	shl.b32 	%r403, %r402, 23;
	mov.b32 	%f265, %r403;
	ex2.approx.ftz.f32 	%f266, %f264;
	mul.f32 	%f26, %f266, %f265;
	fma.rn.f32 	%f27, %f2, %f26, %f427;
	@%p98 bra 	$L__BB0_85;
	ld.v4.f32 	{%f267, %f268, %f269, %f270}, [%rd29];
	mul.f32 	%f271, %f26, %f267;
	mul.f32 	%f272, %f26, %f268;
	mul.f32 	%f273, %f26, %f269;
	mul.f32 	%f274, %f26, %f270;
	st.v4.f32 	[%rd29], {%f271, %f272, %f273, %f274};
	ld.v4.f32 	{%f275, %f276, %f277, %f278}, [%rd29+16];
	mul.f32 	%f279, %f26, %f275;
	mul.f32 	%f280, %f26, %f276;
	mul.f32 	%f281, %f26, %f277;
	mul.f32 	%f282, %f26, %f278;
	st.v4.f32 	[%rd29+16], {%f279, %f280, %f281, %f282};
	ld.v4.f32 	{%f283, %f284, %f285, %f286}, [%rd29+32];
	mul.f32 	%f287, %f26, %f283;
	mul.f32 	%f288, %f26, %f284;
	mul.f32 	%f289, %f26, %f285;
	mul.f32 	%f290, %f26, %f286;
	st.v4.f32 	[%rd29+32], {%f287, %f288, %f289, %f290};
	ld.v4.f32 	{%f291, %f292, %f293, %f294}, [%rd29+48];
	mul.f32 	%f295, %f26, %f291;
	mul.f32 	%f296, %f26, %f292;
	mul.f32 	%f297, %f26, %f293;
	mul.f32 	%f298, %f26, %f294;
	st.v4.f32 	[%rd29+48], {%f295, %f296, %f297, %f298};
	ld.v4.f32 	{%f299, %f300, %f301, %f302}, [%rd29+64];
	mul.f32 	%f303, %f26, %f299;
	mul.f32 	%f304, %f26, %f300;
	mul.f32 	%f305, %f26, %f301;
	mul.f32 	%f306, %f26, %f302;
	st.v4.f32 	[%rd29+64], {%f303, %f304, %f305, %f306};
	ld.v4.f32 	{%f307, %f308, %f309, %f310}, [%rd29+80];
	mul.f32 	%f311, %f26, %f307;
	mul.f32 	%f312, %f26, %f308;
	mul.f32 	%f313, %f26, %f309;
	mul.f32 	%f314, %f26, %f310;
	st.v4.f32 	[%rd29+80], {%f311, %f312, %f313, %f314};
	ld.v4.f32 	{%f315, %f316, %f317, %f318}, [%rd29+96];
	mul.f32 	%f319, %f26, %f315;
	mul.f32 	%f320, %f26, %f316;
	mul.f32 	%f321, %f26, %f317;
	mul.f32 	%f322, %f26, %f318;
	st.v4.f32 	[%rd29+96], {%f319, %f320, %f321, %f322};
	ld.v4.f32 	{%f323, %f324, %f325, %f326}, [%rd29+112];
	mul.f32 	%f327, %f26, %f323;
	mul.f32 	%f328, %f26, %f324;
	mul.f32 	%f329, %f26, %f325;
	mul.f32 	%f330, %f26, %f326;
	st.v4.f32 	[%rd29+112], {%f327, %f328, %f329, %f330};
	ld.v4.f32 	{%f331, %f332, %f333, %f334}, [%rd29+128];
	mul.f32 	%f335, %f26, %f331;
	mul.f32 	%f336, %f26, %f332;
	mul.f32 	%f337, %f26, %f333;
	mul.f32 	%f338, %f26, %f334;
	st.v4.f32 	[%rd29+128], {%f335, %f336, %f337, %f338};
	ld.v4.f32 	{%f339, %f340, %f341, %f342}, [%rd29+144];
	mul.f32 	%f343, %f26, %f339;
	mul.f32 	%f344, %f26, %f340;
	mul.f32 	%f345, %f26, %f341;
	mul.f32 	%f346, %f26, %f342;
	st.v4.f32 	[%rd29+144], {%f343, %f344, %f345, %f346};
	ld.v4.f32 	{%f347, %f348, %f349, %f350}, [%rd29+160];
	mul.f32 	%f351, %f26, %f347;
	mul.f32 	%f352, %f26, %f348;
	mul.f32 	%f353, %f26, %f349;
	mul.f32 	%f354, %f26, %f350;
	st.v4.f32 	[%rd29+160], {%f351, %f352, %f353, %f354};
	ld.v4.f32 	{%f355, %f356, %f357, %f358}, [%rd29+176];
	mul.f32 	%f359, %f26, %f355;
	mul.f32 	%f360, %f26, %f356;
	mul.f32 	%f361, %f26, %f357;
	mul.f32 	%f362, %f26, %f358;
	st.v4.f32 	[%rd29+176], {%f359, %f360, %f361, %f362};
	ld.v4.f32 	{%f363, %f364, %f365, %f366}, [%rd29+192];
	mul.f32 	%f367, %f26, %f363;
	mul.f32 	%f368, %f26, %f364;
	mul.f32 	%f369, %f26, %f365;
	mul.f32 	%f370, %f26, %f366;
	st.v4.f32 	[%rd29+192], {%f367, %f368, %f369, %f370};
	ld.v4.f32 	{%f371, %f372, %f373, %f374}, [%rd29+208];
	mul.f32 	%f375, %f26, %f371;
	mul.f32 	%f376, %f26, %f372;
	mul.f32 	%f377, %f26, %f373;
	mul.f32 	%f378, %f26, %f374;
	st.v4.f32 	[%rd29+208], {%f375, %f376, %f377, %f378};
	ld.v4.f32 	{%f379, %f380, %f381, %f382}, [%rd29+224];
	mul.f32 	%f383, %f26, %f379;
	mul.f32 	%f384, %f26, %f380;
	mul.f32 	%f385, %f26, %f381;
	mul.f32 	%f386, %f26, %f382;
	st.v4.f32 	[%rd29+224], {%f383, %f384, %f385, %f386};
	ld.v4.f32 	{%f387, %f388, %f389, %f390}, [%rd29+240];
	mul.f32 	%f391, %f26, %f387;
	mul.f32 	%f392, %f26, %f388;
	mul.f32 	%f393, %f26, %f389;
	mul.f32 	%f394, %f26, %f390;
	st.v4.f32 	[%rd29+240], {%f391, %f392, %f393, %f394};
$L__BB0_85:
	st.f32 	[%rd27], %f17;
	st.f32 	[%rd28], %f27;
$L__BB0_86:
	setp.ge.s32 	%p99, %r65, %r3;
	bar.sync 	0;
	@%p99 bra 	$L__BB0_100;
	min.s32 	%r106, %r90, 32;
	setp.lt.s32 	%p124, %r90, 1;
	@%p124 bra 	$L__BB0_92;
	shr.u32 	%r477, %r512, 5;
	and.b32  	%r478, %r477, 3;
	mul.wide.u32 	%rd253, %r478, 32;
	add.s64 	%rd257, %rd32, %rd253;
	shr.u64 	%rd254, %rd26, 7;
	mad.lo.s64 	%rd256, %rd254, 1536, %rd14;
	mov.f32 	%f436, 0f00000000;
	mov.b32 	%r521, 16;
	mov.f32 	%f437, %f436;
	mov.f32 	%f438, %f436;
	mov.f32 	%f439, %f436;
	mov.f32 	%f440, %f436;
	mov.f32 	%f441, %f436;
	mov.f32 	%f442, %f436;
	mov.f32 	%f443, %f436;
$L__BB0_89:
	setp.gt.s32 	%p125, %r521, %r106;
	@%p125 bra 	$L__BB0_91;
	mov.b32 	%r479, 48;
	wmma.load.a.sync.aligned.row.m16n16k16.f16 	{%r480, %r481, %r482, %r483, %r484, %r485, %r486, %r487}, [%rd256], %r479;
	mov.b32 	%r488, 72;
	wmma.load.b.sync.aligned.row.m16n16k16.f16 	{%r489, %r490, %r491, %r492, %r493, %r494, %r495, %r496}, [%rd257], %r488;
	wmma.mma.sync.aligned.row.row.m16n16k16.f32.f32 {%f443, %f442, %f441, %f440, %f439, %f438, %f437, %f436}, {%r480, %r481, %r482, %r483, %r484, %r485, %r486, %r487}, {%r489, %r490, %r491, %r492, %r493, %r494, %r495, %r496}, {%f443, %f442, %f441, %f440, %f439, %f438, %f437, %f436};
$L__BB0_91:
	add.s64 	%rd257, %rd257, 2304;
	add.s64 	%rd256, %rd256, 32;
	add.s32 	%r108, %r521, 16;
	setp.lt.s32 	%p126, %r521, %r106;
	mov.u32 	%r521, %r108;
	@%p126 bra 	$L__BB0_89;
$L__BB0_92:
	trap;
$L__BB0_93:
	shl.b32 	%r68, %r3, 6;
	setp.ge.s32 	%p119, %r512, %r68;
	@%p119 bra 	$L__BB0_99;
	and.b32  	%r69, %r512, 63;
	not.b32 	%r445, %r512;
	add.s32 	%r70, %r68, %r445;
	mul.hi.u32 	%r446, %r70, -1431655765;
	shr.u32 	%r447, %r446, 8;
	add.s32 	%r71, %r447, 1;
	and.b32  	%r448, %r447, 3;
	setp.eq.s32 	%p120, %r448, 3;
	@%p120 bra 	$L__BB0_97;
	shr.u32 	%r509, %r512, 6;
	add.s32 	%r449, %r509, %r2;
	mad.lo.s32 	%r510, %r127, %r449, %r69;
	mul.lo.s32 	%r74, %r127, 6;
	and.b32  	%r450, %r71, 3;
	neg.s32 	%r508, %r450;
$L__BB0_96:
	.pragma "nounroll";
	mul.wide.u32 	%rd213, %r509, 4;
	add.s64 	%rd214, %rd16, %rd213;
	ld.f32 	%f396, [%rd214];
	rcp.rn.f32 	%f397, %f396;
	and.b32  	%r451, %r512, 2147483584;
	or.b32  	%r452, %r451, %r69;
	mul.wide.u32 	%rd215, %r452, 4;
	add.s64 	%rd216, %rd17, %rd215;
	ld.f32 	%f398, [%rd216];
	mul.f32 	%f395, %f397, %f398;
	// begin inline asm
	{  cvt.rn.f16.f32 %rs24, %f395;}

	// end inline asm
	cvt.s64.s32 	%rd217, %r510;
	add.s64 	%rd218, %rd217, %rd18;
	shl.b64 	%rd219, %rd218, 1;
	add.s64 	%rd220, %rd2, %rd219;
	st.global.u16 	[%rd220], %rs24;
	add.s32 	%r512, %r512, 384;
	add.s32 	%r510, %r510, %r74;
	add.s32 	%r509, %r509, 6;
	add.s32 	%r508, %r508, 1;
	setp.ne.s32 	%p121, %r508, 0;
	@%p121 bra 	$L__BB0_96;
$L__BB0_97:
	setp.lt.u32 	%p122, %r70, 1152;
	@%p122 bra 	$L__BB0_99;
$L__BB0_98:
	shr.u32 	%r453, %r512, 6;
	mul.wide.u32 	%rd221, %r453, 4;
	add.s64 	%rd222, %rd16, %rd221;
	ld.f32 	%f403, [%rd222];
	rcp.rn.f32 	%f404, %f403;
	and.b32  	%r454, %r512, 2147483584;
	or.b32  	%r455, %r454, %r69;
	mul.wide.u32 	%rd223, %r455, 4;
	add.s64 	%rd224, %rd17, %rd223;
	ld.f32 	%f405, [%rd224];
	mul.f32 	%f399, %f404, %f405;
	// begin inline asm
	{  cvt.rn.f16.f32 %rs25, %f399;}

	// end inline asm
	add.s32 	%r456, %r453, %r2;
	mad.lo.s32 	%r457, %r456, %r127, %r69;
	cvt.s64.s32 	%rd225, %r457;
	add.s64 	%rd226, %rd225, %rd18;
	shl.b64 	%rd227, %rd226, 1;
	add.s64 	%rd228, %rd2, %rd227;
	st.global.u16 	[%rd228], %rs25;
	add.s32 	%r458, %r512, 384;
	shr.u32 	%r459, %r458, 6;
	mul.wide.u32 	%rd229, %r459, 4;
	add.s64 	%rd230, %rd16, %rd229;
	ld.f32 	%f406, [%rd230];
	rcp.rn.f32 	%f407, %f406;
	and.b32  	%r460, %r458, 2147483584;
	or.b32  	%r461, %r460, %r69;
	mul.wide.u32 	%rd231, %r461, 4;
	add.s64 	%rd232, %rd17, %rd231;
	ld.f32 	%f408, [%rd232];
	mul.f32 	%f400, %f407, %f408;
	// begin inline asm
	{  cvt.rn.f16.f32 %rs26, %f400;}

	// end inline asm
	add.s32 	%r462, %r459, %r2;
	mad.lo.s32 	%r463, %r462, %r127, %r69;
	cvt.s64.s32 	%rd233, %r463;
	add.s64 	%rd234, %rd233, %rd18;
	shl.b64 	%rd235, %rd234, 1;
	add.s64 	%rd236, %rd2, %rd235;
	st.global.u16 	[%rd236], %rs26;
	add.s32 	%r464, %r512, 768;
	shr.u32 	%r465, %r464, 6;
	mul.wide.u32 	%rd237, %r465, 4;
	add.s64 	%rd238, %rd16, %rd237;
	ld.f32 	%f409, [%rd238];
	rcp.rn.f32 	%f410, %f409;
	and.b32  	%r466, %r464, 2147483584;
	or.b32  	%r467, %r466, %r69;
	mul.wide.u32 	%rd239, %r467, 4;
	add.s64 	%rd240, %rd17, %rd239;
	ld.f32 	%f411, [%rd240];
	mul.f32 	%f401, %f410, %f411;
	// begin inline asm
	{  cvt.rn.f16.f32 %rs27, %f401;}

	// end inline asm
	add.s32 	%r468, %r465, %r2;
	mad.lo.s32 	%r469, %r468, %r127, %r69;
	cvt.s64.s32 	%rd241, %r469;
	add.s64 	%rd242, %rd241, %rd18;
	shl.b64 	%rd243, %rd242, 1;
	add.s64 	%rd244, %rd2, %rd243;
	st.global.u16 	[%rd244], %rs27;
	add.s32 	%r470, %r512, 1152;
	shr.u32 	%r471, %r470, 6;
	mul.wide.u32 	%rd245, %r471, 4;
	add.s64 	%rd246, %rd16, %rd245;
	ld.f32 	%f412, [%rd246];
	rcp.rn.f32 	%f413, %f412;
	and.b32  	%r472, %r470, 2147483584;
	or.b32  	%r473, %r472, %r69;
	mul.wide.u32 	%rd247, %r473, 4;
	add.s64 	%rd248, %rd17, %rd247;
	ld.f32 	%f414, [%rd248];
	mul.f32 	%f402, %f413, %f414;
	// begin inline asm
	{  cvt.rn.f16.f32 %rs28, %f402;}

	// end inline asm
	add.s32 	%r474, %r471, %r2;
	mad.lo.s32 	%r475, %r474, %r127, %r69;
	cvt.s64.s32 	%rd249, %r475;
	add.s64 	%rd250, %rd249, %rd18;
	shl.b64 	%rd251, %rd250, 1;
	add.s64 	%rd252, %rd2, %rd251;
	st.global.u16 	[%rd252], %rs28;
	add.s32 	%r512, %r512, 1536;
	setp.lt.s32 	%p123, %r512, %r68;
	@%p123 bra 	$L__BB0_98;
$L__BB0_99:
	ret;
$L__BB0_100:
	bar.sync 	0;
	add.s32 	%r109, %r514, 3;
	setp.ge.s32 	%p100, %r109, %r28;
	@%p100 bra 	$L__BB0_112;
	mul.hi.u32 	%r404, %r109, -1431655765;
	shr.u32 	%r405, %r404, 1;
	mul.lo.s32 	%r406, %r405, 3;
	sub.s32 	%r407, %r109, %r406;
	shl.b32 	%r110, %r109, 5;
	sub.s32 	%r408, %r126, %r110;
	min.s32 	%r111, %r408, 32;
	shl.b32 	%r409, %r407, 1;
	mul.wide.u32 	%rd195, %r409, 8;
	add.s64 	%rd196, %rd3, %rd195;
	ld.local.u64 	%rd44, [%rd196+8];
	ld.local.u64 	%rd45, [%rd196+16];
	mul.lo.s32 	%r410, %r111, 72;
	shr.s32 	%r411, %r410, 31;
	shr.u32 	%r412, %r411, 29;
	or.b32  	%r413, %r412, %r410;
	add.s32 	%r414, %r413, 7;
	shr.s32 	%r415, %r414, 3;
	setp.ge.s32 	%p101, %r512, %r415;
	@%p101 bra 	$L__BB0_112;
	shl.b32 	%r416, %r512, 3;
	mul.hi.u32 	%r112, %r512, 477218589;
	mul.hi.u32 	%r417, %r416, 59652324;
	mul.lo.s32 	%r418, %r417, 72;
	sub.s32 	%r419, %r416, %r418;
	setp.lt.s32 	%p102, %r112, %r111;
	add.s32 	%r420, %r419, 8;
	setp.le.s32 	%p103, %r420, %r127;
	and.pred  	%p4, %p102, %p103;
	not.pred 	%p104, %p4;
	@%p104 bra 	$L__BB0_104;
	add.s32 	%r426, %r110, %r112;
	mad.lo.s32 	%r427, %r426, %r127, %r419;
	mul.wide.s32 	%rd201, %r427, 2;
	add.s64 	%rd202, %rd19, %rd201;
	ld.global.nc.v4.u32 	{%r428, %r429, %r430, %r431}, [%rd202];
	mad.lo.s32 	%r432, %r112, 72, %r419;
	mul.wide.u32 	%rd203, %r432, 2;
	add.s64 	%rd204, %rd44, %rd203;
	st.v4.u32 	[%rd204], {%r428, %r429, %r430, %r431};
	bra.uni 	$L__BB0_107;
$L__BB0_104:
	setp.ge.s32 	%p105, %r112, %r111;
	setp.ge.s32 	%p106, %r419, %r127;
	or.pred  	%p107, %p105, %p106;
	@%p107 bra 	$L__BB0_107;
	mad.lo.s32 	%r114, %r112, 72, %r419;
	add.s32 	%r422, %r110, %r112;
	mad.lo.s32 	%r115, %r422, %r127, %r419;
	mov.b32 	%r522, 0;
$L__BB0_106:
	add.s32 	%r423, %r114, %r522;
	mul.wide.u32 	%rd197, %r423, 2;
	add.s64 	%rd198, %rd44, %rd197;
	add.s32 	%r424, %r115, %r522;
	mul.wide.s32 	%rd199, %r424, 2;
	add.s64 	%rd200, %rd19, %rd199;
	ld.global.nc.u16 	%rs22, [%rd200];
	st.u16 	[%rd198], %rs22;
	add.s32 	%r117, %r522, 1;
	setp.lt.u32 	%p108, %r522, 7;
	add.s32 	%r425, %r117, %r419;
	setp.lt.u32 	%p109, %r425, %r127;
	and.pred  	%p110, %p108, %p109;
	mov.u32 	%r522, %r117;
	@%p110 bra 	$L__BB0_106;
$L__BB0_107:
	@%p104 bra 	$L__BB0_109;
	add.s32 	%r438, %r110, %r112;
	mad.lo.s32 	%r439, %r438, %r127, %r419;
	mul.wide.s32 	%rd209, %r439, 2;
	add.s64 	%rd210, %rd20, %rd209;
	ld.global.nc.v4.u32 	{%r440, %r441, %r442, %r443}, [%rd210];
	mad.lo.s32 	%r444, %r112, 72, %r419;
	mul.wide.u32 	%rd211, %r444, 2;
	add.s64 	%rd212, %rd45, %rd211;
	st.v4.u32 	[%rd212], {%r440, %r441, %r442, %r443};
	bra.uni 	$L__BB0_112;
$L__BB0_109:
	setp.ge.s32 	%p112, %r112, %r111;
	setp.ge.s32 	%p113, %r419, %r127;
	or.pred  	%p114, %p112, %p113;
	@%p114 bra 	$L__BB0_112;
	mad.lo.s32 	%r118, %r112, 72, %r419;
	add.s32 	%r434, %r110, %r112;
	mad.lo.s32 	%r119, %r434, %r127, %r419;
	mov.b32 	%r523, 0;
$L__BB0_111:
	add.s32 	%r435, %r118, %r523;
	mul.wide.u32 	%rd205, %r435, 2;
	add.s64 	%rd206, %rd45, %rd205;
	add.s32 	%r436, %r119, %r523;
	mul.wide.s32 	%rd207, %r436, 2;
	add.s64 	%rd208, %rd20, %rd207;
	ld.global.nc.u16 	%rs23, [%rd208];
	st.u16 	[%rd206], %rs23;
	add.s32 	%r121, %r523, 1;
	setp.lt.u32 	%p115, %r523, 7;
	add.s32 	%r437, %r121, %r419;
	setp.lt.u32 	%p116, %r437, %r127;
	and.pred  	%p117, %p115, %p116;
	mov.u32 	%r523, %r121;
	@%p117 bra 	$L__BB0_111;
$L__BB0_112:
	bar.sync 	0;
	add.s32 	%r514, %r514, 1;
	add.s32 	%r513, %r513, -32;
	setp.eq.s32 	%p118, %r514, %r66;
	@%p118 bra 	$L__BB0_93;
	bra.uni 	$L__BB0_58;

}


// ===== COMPILED SASS (sm_100) =====

	.target	sm_100

	.elftype	@"ET_EXEC"


//--------------------- .note.nv.tkinfo           --------------------------
	.section	.note.nv.tkinfo,"",@"SHT_NOTE"
	.sectionflags	@"SHF_NOTE_NV_TKINFO"
	.tkinfo
        /*0018*/ 	.word	0x00000002
        /*0030*/ 	.string	""
        /*0030*/ 	.string	"ptxas"
        /*0030*/ 	.string	"Cuda compilation tools, release 13.0, V13.0.88"
        /*0030*/ 	.string	"Build cuda_13.0.r13.0/compiler.36424714_0"
        /*0030*/ 	.string	"-arch sm_100 -m 64 "



//--------------------- .note.nv.cuinfo           --------------------------
	.section	.note.nv.cuinfo,"",@"SHT_NOTE"
	.sectionflags	@"SHF_NOTE_NV_CUINFO"
        /*0018*/ 	.short	0x0002
        /*001a*/ 	.short	0x0064
        /*001c*/ 	.short	0x0082
	.zero		2


//--------------------- .nv.info                  --------------------------
	.section	.nv.info,"",@"SHT_CUDA_INFO"
	.align	4


	//----- nvinfo : EIATTR_REGCOUNT
	.align		4
        /*0000*/ 	.byte	0x04, 0x2f
        /*0002*/ 	.short	(.L_1 - .L_0)
	.align		4
.L_0:
        /*0004*/ 	.word	index@(_ZN9flashcore10v10_3stage29fused_attention_3stage_kernelEPK6__halfS3_S3_PS1_iiiif)
        /*0008*/ 	.word	0x0000006c


	//----- nvinfo : EIATTR_FRAME_SIZE
	.align		4
.L_1:
        /*000c*/ 	.byte	0x04, 0x11
        /*000e*/ 	.short	(.L_3 - .L_2)
	.align		4
.L_2:
        /*0010*/ 	.word	index@($__internal_0_$__cuda_sm20_rcp_rn_f32_slowpath)
        /*0014*/ 	.word	0x00000060


	//----- nvinfo : EIATTR_FRAME_SIZE
	.align		4
.L_3:
        /*0018*/ 	.byte	0x04, 0x11
        /*001a*/ 	.short	(.L_5 - .L_4)
	.align		4
.L_4:
        /*001c*/ 	.word	index@(_ZN9flashcore10v10_3stage29fused_attention_3stage_kernelEPK6__halfS3_S3_PS1_iiiif)
        /*0020*/ 	.word	0x00000060


	//----- nvinfo : EIATTR_MIN_STACK_SIZE
	.align		4
.L_5:
        /*0024*/ 	.byte	0x04, 0x12
        /*0026*/ 	.short	(.L_7 - .L_6)
	.align		4
.L_6:
        /*0028*/ 	.word	index@(_ZN9flashcore10v10_3stage29fused_attention_3stage_kernelEPK6__halfS3_S3_PS1_iiiif)
        /*002c*/ 	.word	0x00000060
.L_7:


//--------------------- .nv.compat                --------------------------
	.section	.nv.compat,"",@"SHT_CUDA_COMPAT_INFO"
	.align	4
        /*0000*/ 	.byte	0x02, 0x09, 0x00, 0x00, 0x02, 0x02, 0x01, 0x00, 0x02, 0x05, 0x05, 0x00, 0x03, 0x07, 0x01, 0x01
        /*0010*/ 	.byte	0x02, 0x03, 0x00, 0x00, 0x02, 0x06, 0x01, 0x00, 0x04, 0x0b, 0x08, 0x00, 0x09, 0x00, 0x00, 0x00
        /*0020*/ 	.byte	0x00, 0x00, 0x00, 0x00


//--------------------- .nv.info._ZN9flashcore10v10_3stage29fused_attention_3stage_kernelEPK6__halfS3_S3_PS1_iiiif --------------------------
	.section	.nv.info._ZN9flashcore10v10_3stage29fused_attention_3stage_kernelEPK6__halfS3_S3_PS1_iiiif,"",@"SHT_CUDA_INFO"
	.sectionflags	@""
	.align	4


	//----- nvinfo : EIATTR_CUDA_API_VERSION
	.align		4
        /*0000*/ 	.byte	0x04, 0x37
        /*0002*/ 	.short	(.L_9 - .L_8)
.L_8:
        /*0004*/ 	.word	0x00000082


	//----- nvinfo : EIATTR_KPARAM_INFO
	.align		4
.L_9:
        /*0008*/ 	.byte	0x04, 0x17
        /*000a*/ 	.short	(.L_11 - .L_10)
.L_10:
        /*000c*/ 	.word	0x00000000
        /*0010*/ 	.short	0x0008
        /*0012*/ 	.short	0x0030
        /*0014*/ 	.byte	0x00, 0xf0, 0x11, 0x00


	//----- nvinfo : EIATTR_KPARAM_INFO
	.align		4
.L_11:
        /*0018*/ 	.byte	0x04, 0x17
        /*001a*/ 	.short	(.L_13 - .L_12)
.L_12:
        /*001c*/ 	.word	0x00000000
        /*0020*/ 	.short	0x0007
        /*0022*/ 	.short	0x002c
        /*0024*/ 	.byte	0x00, 0xf0, 0x11, 0x00


	//----- nvinfo : EIATTR_KPARAM_INFO
	.align		4
.L_13:
        /*0028*/ 	.byte	0x04, 0x17
        /*002a*/ 	.short	(.L_15 - .L_14)
.L_14:
        /*002c*/ 	.word	0x00000000
        /*0030*/ 	.short	0x0006
        /*0032*/ 	.short	0x0028
        /*0034*/ 	.byte	0x00, 0xf0, 0x11, 0x00


	//----- nvinfo : EIATTR_KPARAM_INFO
	.align		4
.L_15:
        /*0038*/ 	.byte	0x04, 0x17
        /*003a*/ 	.short	(.L_17 - .L_16)
.L_16:
        /*003c*/ 	.word	0x00000000
        /*0040*/ 	.short	0x0005
        /*0042*/ 	.short	0x0024
        /*0044*/ 	.byte	0x00, 0xf0, 0x11, 0x00


	//----- nvinfo : EIATTR_KPARAM_INFO
	.align		4
.L_17:
        /*0048*/ 	.byte	0x04, 0x17
        /*004a*/ 	.short	(.L_19 - .L_18)
.L_18:
        /*004c*/ 	.word	0x00000000
        /*0050*/ 	.short	0x0004
        /*0052*/ 	.short	0x0020
        /*0054*/ 	.byte	0x00, 0xf0, 0x11, 0x00


	//----- nvinfo : EIATTR_KPARAM_INFO
	.align		4
.L_19:
        /*0058*/ 	.byte	0x04, 0x17
        /*005a*/ 	.short	(.L_21 - .L_20)
.L_20:
        /*005c*/ 	.word	0x00000000
        /*0060*/ 	.short	0x0003
        /*0062*/ 	.short	0x0018
        /*0064*/ 	.byte	0x00, 0xf5, 0x21, 0x00


	//----- nvinfo : EIATTR_KPARAM_INFO
	.align		4
.L_21:
        /*0068*/ 	.byte	0x04, 0x17
        /*006a*/ 	.short	(.L_23 - .L_22)
.L_22:
        /*006c*/ 	.word	0x00000000
        /*0070*/ 	.short	0x0002
        /*0072*/ 	.short	0x0010
        /*0074*/ 	.byte	0x00, 0xf5, 0x21, 0x00


	//----- nvinfo : EIATTR_KPARAM_INFO
	.align		4
.L_23:
        /*0078*/ 	.byte	0x04, 0x17
        /*007a*/ 	.short	(.L_25 - .L_24)
.L_24:
        /*007c*/ 	.word	0x00000000
        /*0080*/ 	.short	0x0001
        /*0082*/ 	.short	0x0008
        /*0084*/ 	.byte	0x00, 0xf5, 0x21, 0x00


	//----- nvinfo : EIATTR_KPARAM_INFO
	.align		4
.L_25:
        /*0088*/ 	.byte	0x04, 0x17
        /*008a*/ 	.short	(.L_27 - .L_26)
.L_26:
        /*008c*/ 	.word	0x00000000
        /*0090*/ 	.short	0x0000
        /*0092*/ 	.short	0x0000
        /*0094*/ 	.byte	0x00, 0xf5, 0x21, 0x00


	//----- nvinfo : EIATTR_SPARSE_MMA_MASK
	.align		4
.L_27:
        /*0098*/ 	.byte	0x03, 0x50
        /*009a*/ 	.short	0x0000


	//----- nvinfo : EIATTR_WMMA_USED
	.align		4
        /*009c*/ 	.byte	0x01, 0x2b
	.zero		2


	//----- nvinfo : EIATTR_MAXREG_COUNT
	.align		4
        /*00a0*/ 	.byte	0x03, 0x1b
        /*00a2*/ 	.short	0x00a8


	//----- nvinfo : EIATTR_NUM_BARRIERS
	.align		4
        /*00a4*/ 	.byte	0x02, 0x4c
        /*00a6*/ 	.byte	0x01
	.zero		1


	//----- nvinfo : EIATTR_MERCURY_ISA_VERSION
	.align		4
        /*00a8*/ 	.byte	0x03, 0x5f
        /*00aa*/ 	.short	0x0101


	//----- nvinfo : EIATTR_VRC_CTA_INIT_COUNT
	.align		4
        /*00ac*/ 	.byte	0x02, 0x4a
	.zero		1
	.zero		1


	//----- nvinfo : EIATTR_EXIT_INSTR_OFFSETS
	.align		4
        /*00b0*/ 	.byte	0x04, 0x1c
        /*00b2*/ 	.short	(.L_29 - .L_28)


	//   ....[0]....
.L_28:
        /*00b4*/ 	.word	0x00004610


	//   ....[1]....
        /*00b8*/ 	.word	0x00004980


	//   ....[2]....
        /*00bc*/ 	.word	0x00005160


	//----- nvinfo : EIATTR_MAX_THREADS
	.align		4
.L_29:
        /*00c0*/ 	.byte	0x04, 0x05
        /*00c2*/ 	.short	(.L_31 - .L_30)
.L_30:
        /*00c4*/ 	.word	0x00000180
        /*00c8*/ 	.word	0x00000001
        /*00cc*/ 	.word	0x00000001


	//----- nvinfo : EIATTR_CRS_STACK_SIZE
	.align		4
.L_31:
        /*00d0*/ 	.byte	0x04, 0x1e
        /*00d2*/ 	.short	(.L_33 - .L_32)
.L_32:
        /*00d4*/ 	.word	0x00000000


	//----- nvinfo : EIATTR_CBANK_PARAM_SIZE
	.align		4
.L_33:
        /*00d8*/ 	.byte	0x03, 0x19
        /*00da*/ 	.short	0x0034


	//----- nvinfo : EIATTR_PARAM_CBANK
	.align		4
        /*00dc*/ 	.byte	0x04, 0x0a
        /*00de*/ 	.short	(.L_35 - .L_34)
	.align		4
.L_34:
        /*00e0*/ 	.word	index@(.nv.constant0._ZN9flashcore10v10_3stage29fused_attention_3stage_kernelEPK6__halfS3_S3_PS1_iiiif)
        /*00e4*/ 	.short	0x0380
        /*00e6*/ 	.short	0x0034


	//----- nvinfo : EIATTR_SW_WAR
	.align		4
.L_35:
        /*00e8*/ 	.byte	0x04, 0x36
        /*00ea*/ 	.short	(.L_37 - .L_36)
.L_36:
        /*00ec*/ 	.word	0x00000008
.L_37:


//--------------------- .nv.callgraph             --------------------------
	.section	.nv.callgraph,"",@"SHT_CUDA_CALLGRAPH"
	.align	4
	.sectionentsize	8
	.align		4
        /*0000*/ 	.word	0x00000000
	.align		4
        /*0004*/ 	.word	0xffffffff
	.align		4
        /*0008*/ 	.word	0x00000000
	.align		4
        /*000c*/ 	.word	0xfffffffe
	.align		4
        /*0010*/ 	.word	0x00000000
	.align		4
        /*0014*/ 	.word	0xfffffffd
	.align		4
        /*0018*/ 	.word	0x00000000
	.align		4
        /*001c*/ 	.word	0xfffffffc


//--------------------- .text._ZN9flashcore10v10_3stage29fused_attention_3stage_kernelEPK6__halfS3_S3_PS1_iiiif --------------------------
	.section	.text._ZN9flashcore10v10_3stage29fused_attention_3stage_kernelEPK6__halfS3_S3_PS1_iiiif,"ax",@progbits
	.align	128
        .global         _ZN9flashcore10v10_3stage29fused_attention_3stage_kernelEPK6__halfS3_S3_PS1_iiiif
        .type           _ZN9flashcore10v10_3stage29fused_attention_3stage_kernelEPK6__halfS3_S3_PS1_iiiif,@function
        .size           _ZN9flashcore10v10_3stage29fused_attention_3stage_kernelEPK6__halfS3_S3_PS1_iiiif,(.L_x_89 - _ZN9flashcore10v10_3stage29fused_attention_3stage_kernelEPK6__halfS3_S3_PS1_iiiif)
        .other          _ZN9flashcore10v10_3stage29fused_attention_3stage_kernelEPK6__halfS3_S3_PS1_iiiif,@"STO_CUDA_ENTRY STV_DEFAULT"
_ZN9flashcore10v10_3stage29fused_attention_3stage_kernelEPK6__halfS3_S3_PS1_iiiif:
.text._ZN9flashcore10v10_3stage29fused_attention_3stage_kernelEPK6__halfS3_S3_PS1_iiiif:
[----:B------:R-:W0:Y:S08]  /*0000*/  LDC R1, c[0x0][0x37c] ;  /* 0x0000df00ff017b82 */ /* 0x000e300000000800 */
[----:B------:R-:W1:Y:S01]  /*0010*/  S2UR UR5, SR_CgaCtaId ;  /* 0x00000000000579c3 */ /* 0x000e620000008800 */
[----:B------:R-:W-:Y:S01]  /*0020*/  UMOV UR4, 0x400 ;  /* 0x0000040000047882 */ /* 0x000fe20000000000 */
[----:B------:R-:W2:Y:S01]  /*0030*/  S2R R5, SR_CTAID.Y ;  /* 0x0000000000057919 */ /* 0x000ea20000002600 */
[----:B0-----:R-:W-:Y:S01]  /*0040*/  VIADD R1, R1, 0xffffffa0 ;  /* 0xffffffa001017836 */ /* 0x001fe20000000000 */
[----:B------:R-:W-:Y:S01]  /*0050*/  BSSY.RECONVERGENT B0, `(.L_x_0) ;  /* 0x000012d000007945 */ /* 0x000fe20003800200 */
[----:B------:R-:W0:Y:S02]  /*0060*/  S2R R0, SR_TID.X ;  /* 0x0000000000007919 */ /* 0x000e240000002100 */
[----:B------:R-:W-:Y:S01]  /*0070*/  IMAD.MOV.U32 R85, RZ, RZ, R1 ;  /* 0x000000ffff557224 */ /* 0x000fe200078e0001 */
[----:B------:R-:W3:Y:S08]  /*0080*/  S2UR UR6, SR_SWINHI ;  /* 0x00000000000679c3 */ /* 0x000ef00000002f00 */
[----:B------:R-:W2:Y:S01]  /*0090*/  LDC.64 R36, c[0x0][0x3a8] ;  /* 0x0000ea00ff247b82 */ /* 0x000ea20000000a00 */
[----:B-1----:R-:W-:-:S07]  /*00a0*/  ULEA UR4, UR5, UR4, 0x18 ;  /* 0x0000000405047291 */ /* 0x002fce000f8ec0ff */
[----:B------:R-:W1:Y:S01]  /*00b0*/  S2UR UR15, SR_CTAID.X ;  /* 0x00000000000f79c3 */ /* 0x000e620000002500 */
[----:B------:R-:W-:Y:S01]  /*00c0*/  UMOV UR4, UR4 ;  /* 0x0000000400047c82 */ /* 0x000fe20008000000 */
[----:B---3--:R-:W-:Y:S01]  /*00d0*/  UMOV UR5, UR6 ;  /* 0x0000000600057c82 */ /* 0x008fe20008000000 */
[----:B------:R-:W-:-:S04]  /*00e0*/  UIADD3 UR4, UP4, UPT, UR4, 0xf, URZ ;  /* 0x0000000f04047890 */ /* 0x000fc8000ff9e0ff */
[----:B------:R-:W-:Y:S02]  /*00f0*/  ULOP3.LUT UR7, UR4, 0xfffffff0, URZ, 0xc0, !UPT ;  /* 0xfffffff004077892 */ /* 0x000fe4000f8ec0ff */
[----:B------:R-:W-:Y:S01]  /*0100*/  UIADD3.X UR6, UPT, UPT, URZ, UR5, URZ, UP4, !UPT ;  /* 0x00000005ff067290 */ /* 0x000fe2000a7fe4ff */
[----:B--2---:R-:W-:Y:S01]  /*0110*/  IMAD R4, R5, -0x30, R36 ;  /* 0xffffffd005047824 */ /* 0x004fe200078e0224 */
[----:B------:R-:W-:Y:S02]  /*0120*/  UIADD3 UR4, UP0, UPT, UR7, 0x1b0f, URZ ;  /* 0x00001b0f07047890 */ /* 0x000fe4000ff1e0ff */
[----:B------:R-:W-:Y:S02]  /*0130*/  IMAD.U32 R92, RZ, RZ, UR7 ;  /* 0x00000007ff5c7e24 */ /* 0x000fe4000f8e00ff */
[----:B------:R-:W-:Y:S01]  /*0140*/  ULOP3.LUT UR8, UR4, 0xfffffff0, URZ, 0xc0, !UPT ;  /* 0xfffffff004087892 */ /* 0x000fe2000f8ec0ff */
[----:B------:R-:W-:Y:S01]  /*0150*/  MOV R93, UR6 ;  /* 0x00000006005d7c02 */ /* 0x000fe20008000f00 */
[----:B------:R-:W-:Y:S01]  /*0160*/  UIADD3.X UR23, UPT, UPT, URZ, UR6, URZ, UP0, !UPT ;  /* 0x00000006ff177290 */ /* 0x000fe200087fe4ff */
[----:B------:R-:W-:Y:S01]  /*0170*/  VIMNMX R4, PT, PT, R4, 0x30, PT ;  /* 0x0000003004047848 */ /* 0x000fe20003fe0100 */
[----:B------:R-:W-:-:S02]  /*0180*/  UIADD3 UR4, UP1, UPT, UR8, 0x1b0f, URZ ;  /* 0x00001b0f08047890 */ /* 0x000fc4000ff3e0ff */
[----:B------:R-:W-:Y:S01]  /*0190*/  IMAD.U32 R16, RZ, RZ, UR8 ;  /* 0x00000008ff107e24 */ /* 0x000fe2000f8e00ff */
[----:B------:R-:W-:Y:S01]  /*01a0*/  STL.64 [R1], R92 ;  /* 0x0000005c01007387 */ /* 0x000fe20000100a00 */
[----:B------:R-:W-:Y:S01]  /*01b0*/  ULOP3.LUT UR9, UR4, 0xfffffff0, URZ, 0xc0, !UPT ;  /* 0xfffffff004097892 */ /* 0x000fe2000f8ec0ff */
[----:B------:R-:W-:Y:S01]  /*01c0*/  IMAD R3, R4, R37, 0x7 ;  /* 0x0000000704037424 */ /* 0x000fe200078e0225 */
[----:B------:R-:W-:Y:S02]  /*01d0*/  UIADD3.X UR22, UPT, UPT, URZ, UR23, URZ, UP1, !UPT ;  /* 0x00000017ff167290 */ /* 0x000fe40008ffe4ff */
[----:B------:R-:W-:Y:S01]  /*01e0*/  MOV R17, UR23 ;  /* 0x0000001700117c02 */ /* 0x000fe20008000f00 */
[----:B------:R-:W-:Y:S02]  /*01f0*/  UIADD3 UR4, UP2, UPT, UR9, 0x1b0f, URZ ;  /* 0x00001b0f09047890 */ /* 0x000fe4000ff5e0ff */
[----:B------:R-:W-:Y:S01]  /*0200*/  IMAD.U32 R14, RZ, RZ, UR9 ;  /* 0x00000009ff0e7e24 */ /* 0x000fe2000f8e00ff */
[----:B------:R-:W-:Y:S01]  /*0210*/  SHF.R.S32.HI R2, RZ, 0x1f, R3 ;  /* 0x0000001fff027819 */ /* 0x000fe20000011403 */
[----:B------:R-:W-:Y:S01]  /*0220*/  ULOP3.LUT UR10, UR4, 0xfffffff0, URZ, 0xc0, !UPT ;  /* 0xfffffff0040a7892 */ /* 0x000fe2000f8ec0ff */
[----:B------:R-:W-:Y:S01]  /*0230*/  MOV R15, UR22 ;  /* 0x00000016000f7c02 */ /* 0x000fe20008000f00 */
[----:B------:R-:W-:Y:S01]  /*0240*/  UIADD3.X UR21, UPT, UPT, URZ, UR22, URZ, UP2, !UPT ;  /* 0x00000016ff157290 */ /* 0x000fe200097fe4ff */
[----:B------:R-:W-:Y:S01]  /*0250*/  LEA.HI R2, R2, R3, RZ, 0x3 ;  /* 0x0000000302027211 */ /* 0x000fe200078f18ff */
[----:B------:R-:W-:Y:S01]  /*0260*/  UIADD3 UR4, UP3, UPT, UR10, 0x1b0f, URZ ;  /* 0x00001b0f0a047890 */ /* 0x000fe2000ff7e0ff */
[----:B------:R-:W-:Y:S01]  /*0270*/  STL.64 [R1+0x8], R16 ;  /* 0x0000081001007387 */ /* 0x000fe20000100a00 */
[----:B------:R-:W-:Y:S01]  /*0280*/  IMAD.U32 R12, RZ, RZ, UR10 ;  /* 0x0000000aff0c7e24 */ /* 0x000fe2000f8e00ff */
[----:B------:R-:W-:Y:S01]  /*0290*/  SHF.R.S32.HI R19, RZ, 0x3, R2 ;  /* 0x00000003ff137819 */ /* 0x000fe20000011402 */
[----:B------:R-:W-:Y:S01]  /*02a0*/  ULOP3.LUT UR11, UR4, 0xfffffff0, URZ, 0xc0, !UPT ;  /* 0xfffffff0040b7892 */ /* 0x000fe2000f8ec0ff */
[----:B------:R-:W-:Y:S01]  /*02b0*/  MOV R13, UR21 ;  /* 0x00000015000d7c02 */ /* 0x000fe20008000f00 */
[----:B------:R-:W-:Y:S01]  /*02c0*/  UIADD3.X UR20, UPT, UPT, URZ, UR21, URZ, UP3, !UPT ;  /* 0x00000015ff147290 */ /* 0x000fe20009ffe4ff */
[----:B------:R-:W-:Y:S01]  /*02d0*/  STL.64 [R1+0x10], R14 ;  /* 0x0000100e01007387 */ /* 0x000fe20000100a00 */
[----:B------:R-:W-:Y:S01]  /*02e0*/  UIADD3 UR4, UP4, UPT, UR11, 0x1b0f, URZ ;  /* 0x00001b0f0b047890 */ /* 0x000fe2000ff9e0ff */
[----:B0-----:R-:W-:Y:S01]  /*02f0*/  ISETP.GE.AND P0, PT, R0, R19, PT ;  /* 0x000000130000720c */ /* 0x001fe20003f06270 */
[----:B------:R-:W-:Y:S01]  /*0300*/  IMAD.U32 R10, RZ, RZ, UR11 ;  /* 0x0000000bff0a7e24 */ /* 0x000fe2000f8e00ff */
[----:B------:R-:W-:Y:S01]  /*0310*/  STL.64 [R1+0x18], R12 ;  /* 0x0000180c01007387 */ /* 0x000fe20000100a00 */
[----:B------:R-:W-:Y:S01]  /*0320*/  ULOP3.LUT UR12, UR4, 0xfffffff0, URZ, 0xc0, !UPT ;  /* 0xfffffff0040c7892 */ /* 0x000fe2000f8ec0ff */
[----:B------:R-:W-:Y:S01]  /*0330*/  MOV R11, UR20 ;  /* 0x00000014000b7c02 */ /* 0x000fe20008000f00 */
[----:B------:R-:W-:Y:S01]  /*0340*/  UIADD3.X UR19, UPT, UPT, URZ, UR20, URZ, UP4, !UPT ;  /* 0x00000014ff137290 */ /* 0x000fe2000a7fe4ff */
[----:B------:R-:W-:Y:S01]  /*0350*/  IMAD R2, R37, R36, RZ ;  /* 0x0000002425027224 */ /* 0x000fe200078e02ff */
[----:B------:R-:W-:-:S02]  /*0360*/  UIADD3 UR4, UP0, UPT, UR12, 0x1b0f, URZ ;  /* 0x00001b0f0c047890 */ /* 0x000fc4000ff1e0ff */
[----:B------:R-:W-:Y:S01]  /*0370*/  STL.64 [R1+0x20], R10 ;  /* 0x0000200a01007387 */ /* 0x000fe20000100a00 */
[----:B-1----:R-:W-:Y:S01]  /*0380*/  IMAD R2, R2, UR15, RZ ;  /* 0x0000000f02027c24 */ /* 0x002fe2000f8e02ff */
[----:B------:R-:W-:Y:S02]  /*0390*/  ULOP3.LUT UR13, UR4, 0xfffffff0, URZ, 0xc0, !UPT ;  /* 0xfffffff0040d7892 */ /* 0x000fe4000f8ec0ff */
[----:B------:R-:W-:Y:S02]  /*03a0*/  UIADD3.X UR18, UPT, UPT, URZ, UR19, URZ, UP0, !UPT ;  /* 0x00000013ff127290 */ /* 0x000fe400087fe4ff */
[----:B------:R-:W-:Y:S01]  /*03b0*/  UIADD3 UR4, UP1, UPT, UR13, 0x1b0f, URZ ;  /* 0x00001b0f0d047890 */ /* 0x000fe2000ff3e0ff */
[----:B------:R-:W-:Y:S01]  /*03c0*/  SHF.R.S32.HI R3, RZ, 0x1f, R2 ;  /* 0x0000001fff037819 */ /* 0x000fe20000011402 */
[----:B------:R-:W-:Y:S02]  /*03d0*/  IMAD.U32 R8, RZ, RZ, UR13 ;  /* 0x0000000dff087e24 */ /* 0x000fe4000f8e00ff */
[----:B------:R-:W-:Y:S01]  /*03e0*/  ULOP3.LUT UR14, UR4, 0xfffffff0, URZ, 0xc0, !UPT ;  /* 0xfffffff0040e7892 */ /* 0x000fe2000f8ec0ff */
[----:B------:R-:W-:Y:S01]  /*03f0*/  MOV R9, UR18 ;  /* 0x0000001200097c02 */ /* 0x000fe20008000f00 */
[----:B------:R-:W-:-:S02]  /*0400*/  UIADD3.X UR17, UPT, UPT, URZ, UR18, URZ, UP1, !UPT ;  /* 0x00000012ff117290 */ /* 0x000fc40008ffe4ff */
[----:B------:R-:W-:Y:S02]  /*0410*/  UIADD3 UR5, UP0, UPT, UR14, 0x240f, URZ ;  /* 0x0000240f0e057890 */ /* 0x000fe4000ff1e0ff */
[----:B------:R-:W-:Y:S01]  /*0420*/  IMAD.U32 R104, RZ, RZ, UR14 ;  /* 0x0000000eff687e24 */ /* 0x000fe2000f8e00ff */
[----:B------:R-:W-:Y:S01]  /*0430*/  STL.64 [R1+0x30], R8 ;  /* 0x0000300801007387 */ /* 0x000fe20000100a00 */
[----:B------:R-:W-:Y:S01]  /*0440*/  ULOP3.LUT UR5, UR5, 0xfffffff0, URZ, 0xc0, !UPT ;  /* 0xfffffff005057892 */ /* 0x000fe2000f8ec0ff */
[----:B------:R-:W-:Y:S01]  /*0450*/  MOV R105, UR17 ;  /* 0x0000001100697c02 */ /* 0x000fe20008000f00 */
[----:B------:R-:W-:Y:S02]  /*0460*/  UIADD3.X UR16, UPT, UPT, URZ, UR17, URZ, UP0, !UPT ;  /* 0x00000011ff107290 */ /* 0x000fe400087fe4ff */
[----:B------:R-:W-:Y:S02]  /*0470*/  UIADD3 UR4, UP0, UPT, UR5, 0x120f, URZ ;  /* 0x0000120f05047890 */ /* 0x000fe4000ff1e0ff */
[----:B------:R-:W-:Y:S01]  /*0480*/  IMAD.U32 R6, RZ, RZ, UR5 ;  /* 0x00000005ff067e24 */ /* 0x000fe2000f8e00ff */
[----:B------:R-:W-:Y:S01]  /*0490*/  STL.64 [R1+0x38], R104 ;  /* 0x0000386801007387 */ /* 0x000fe20000100a00 */
[----:B------:R-:W-:Y:S01]  /*04a0*/  ULOP3.LUT UR6, UR4, 0xfffffff0, URZ, 0xc0, !UPT ;  /* 0xfffffff004067892 */ /* 0x000fe2000f8ec0ff */
[----:B------:R-:W-:Y:S01]  /*04b0*/  MOV R7, UR16 ;  /* 0x0000001000077c02 */ /* 0x000fe20008000f00 */
[----:B------:R-:W-:-:S02]  /*04c0*/  UIADD3.X UR10, UPT, UPT, URZ, UR16, URZ, UP0, !UPT ;  /* 0x00000010ff0a7290 */ /* 0x000fc400087fe4ff */
[----:B------:R-:W-:Y:S02]  /*04d0*/  UIADD3 UR4, UP1, UPT, UR6, 0xcf, URZ ;  /* 0x000000cf06047890 */ /* 0x000fe4000ff3e0ff */
[----:B------:R0:W-:Y:S01]  /*04e0*/  STL.64 [R1+0x40], R6 ;  /* 0x0000400601007387 */ /* 0x0001e20000100a00 */
[----:B------:R-:W-:Y:S01]  /*04f0*/  IMAD.U32 R88, RZ, RZ, UR6 ;  /* 0x00000006ff587e24 */ /* 0x000fe2000f8e00ff */
[----:B------:R-:W-:Y:S01]  /*0500*/  ULOP3.LUT UR7, UR4, 0xfffffff0, URZ, 0xc0, !UPT ;  /* 0xfffffff004077892 */ /* 0x000fe2000f8ec0ff */
[----:B------:R-:W-:Y:S01]  /*0510*/  MOV R89, UR10 ;  /* 0x0000000a00597c02 */ /* 0x000fe20008000f00 */
[----:B------:R-:W-:Y:S02]  /*0520*/  UIADD3.X UR9, UPT, UPT, URZ, UR10, URZ, UP1, !UPT ;  /* 0x0000000aff097290 */ /* 0x000fe40008ffe4ff */
[----:B------:R-:W-:Y:S02]  /*0530*/  UIADD3 UR4, UP0, UPT, UR7, 0xcf, URZ ;  /* 0x000000cf07047890 */ /* 0x000fe4000ff1e0ff */
[----:B------:R-:W-:Y:S01]  /*0540*/  IMAD.U32 R102, RZ, RZ, UR7 ;  /* 0x00000007ff667e24 */ /* 0x000fe2000f8e00ff */
[----:B------:R1:W-:Y:S01]  /*0550*/  STL.64 [R1+0x48], R88 ;  /* 0x0000485801007387 */ /* 0x0003e20000100a00 */
[----:B------:R-:W-:Y:S01]  /*0560*/  ULOP3.LUT UR4, UR4, 0xfffffff0, URZ, 0xc0, !UPT ;  /* 0xfffffff004047892 */ /* 0x000fe2000f8ec0ff */
[----:B------:R-:W-:Y:S01]  /*0570*/  MOV R103, UR9 ;  /* 0x0000000900677c02 */ /* 0x000fe20008000f00 */
[----:B------:R-:W-:Y:S01]  /*0580*/  UIADD3.X UR8, UPT, UPT, URZ, UR9, URZ, UP0, !UPT ;  /* 0x00000009ff087290 */ /* 0x000fe200087fe4ff */
[----:B0-----:R-:W-:Y:S01]  /*0590*/  IMAD.U32 R6, RZ, RZ, UR12 ;  /* 0x0000000cff067e24 */ /* 0x001fe2000f8e00ff */
[----:B------:R-:W-:Y:S01]  /*05a0*/  MOV R7, UR19 ;  /* 0x0000001300077c02 */ /* 0x000fe20008000f00 */
[----:B------:R-:W0:Y:S01]  /*05b0*/  LDCU.64 UR6, c[0x0][0x358] ;  /* 0x00006b00ff0677ac */ /* 0x000e220008000a00 */
[----:B------:R-:W-:Y:S01]  /*05c0*/  IMAD.U32 R100, RZ, RZ, UR4 ;  /* 0x00000004ff647e24 */ /* 0x000fe2000f8e00ff */
[----:B------:R1:W-:Y:S01]  /*05d0*/  STL.64 [R1+0x50], R102 ;  /* 0x0000506601007387 */ /* 0x0003e20000100a00 */
[----:B------:R-:W-:-:S03]  /*05e0*/  MOV R101, UR8 ;  /* 0x0000000800657c02 */ /* 0x000fc60008000f00 */
[----:B------:R1:W-:Y:S04]  /*05f0*/  STL.64 [R1+0x28], R6 ;  /* 0x0000280601007387 */ /* 0x0003e80000100a00 */
[----:B------:R1:W-:Y:S01]  /*0600*/  STL.64 [R1+0x58], R100 ;  /* 0x0000586401007387 */ /* 0x0003e20000100a00 */
[----:B------:R-:W-:Y:S05]  /*0610*/  @P0 BRA `(.L_x_1) ;  /* 0x0000000c00400947 */ /* 0x000fea0003800000 */
[----:B------:R-:W-:Y:S01]  /*0620*/  LOP3.LUT R18, RZ, R0, RZ, 0x33, !PT ;  /* 0x00000000ff127212 */ /* 0x000fe200078e33ff */
[----:B------:R-:W-:Y:S03]  /*0630*/  BSSY.RECONVERGENT B1, `(.L_x_2) ;  /* 0x000003c000017945 */ /* 0x000fe60003800200 */
[----:B------:R-:W-:-:S04]  /*0640*/  IADD3 R21, PT, PT, R19, R18, RZ ;  /* 0x0000001213157210 */ /* 0x000fc80007ffe0ff */
[C---:B------:R-:W-:Y:S01]  /*0650*/  ISETP.GE.U32.AND P1, PT, R21.reuse, 0x480, PT ;  /* 0x000004801500780c */ /* 0x040fe20003f26070 */
[----:B------:R-:W-:-:S05]  /*0660*/  IMAD.HI.U32 R18, R21, -0x55555555, RZ ;  /* 0xaaaaaaab15127827 */ /* 0x000fca00078e00ff */
[----:B------:R-:W-:-:S04]  /*0670*/  SHF.R.U32.HI R20, RZ, 0x8, R18 ;  /* 0x00000008ff147819 */ /* 0x000fc80000011612 */
[----:B------:R-:W-:-:S04]  /*0680*/  LOP3.LUT R18, R20, 0x3, RZ, 0xc0, !PT ;  /* 0x0000000314127812 */ /* 0x000fc800078ec0ff */
[----:B------:R-:W-:Y:S01]  /*0690*/  ISETP.NE.AND P0, PT, R18, 0x3, PT ;  /* 0x000000031200780c */ /* 0x000fe20003f05270 */
[----:B------:R-:W-:-:S12]  /*06a0*/  IMAD.MOV.U32 R18, RZ, RZ, R0 ;  /* 0x000000ffff127224 */ /* 0x000fd800078e0000 */
[----:B------:R-:W-:Y:S05]  /*06b0*/  @!P0 BRA `(.L_x_3) ;  /* 0x0000000000cc8947 */ /* 0x000fea0003800000 */
[----:B------:R-:W-:Y:S02]  /*06c0*/  IABS R26, R37 ;  /* 0x00000025001a7213 */ /* 0x000fe40000000000 */
[----:B------:R-:W2:Y:S01]  /*06d0*/  LDC R37, c[0x0][0x3ac] ;  /* 0x0000eb00ff257b82 */ /* 0x000ea20000000800 */
[----:B------:R-:W-:Y:S01]  /*06e0*/  IADD3 R22, PT, PT, R20, 0x1, RZ ;  /* 0x0000000114167810 */ /* 0x000fe20007ffe0ff */
[----:B------:R-:W3:Y:S01]  /*06f0*/  I2F.RP R18, R26 ;  /* 0x0000001a00127306 */ /* 0x000ee20000209400 */
[----:B------:R-:W-:Y:S01]  /*0700*/  IMAD.MOV.U32 R20, RZ, RZ, RZ ;  /* 0x000000ffff147224 */ /* 0x000fe200078e00ff */
[----:B------:R-:W-:Y:S02]  /*0710*/  MOV R24, RZ ;  /* 0x000000ff00187202 */ /* 0x000fe40000000f00 */
[----:B------:R-:W-:-:S04]  /*0720*/  LOP3.LUT R27, R22, 0x3, RZ, 0xc0, !PT ;  /* 0x00000003161b7812 */ /* 0x000fc800078ec0ff */
[----:B---3--:R-:W3:Y:S02]  /*0730*/  MUFU.RCP R18, R18 ;  /* 0x0000001200127308 */ /* 0x008ee40000001000 */
[----:B---3--:R-:W-:Y:S01]  /*0740*/  IADD3 R21, PT, PT, R18, 0xffffffe, RZ ;  /* 0x0ffffffe12157810 */ /* 0x008fe20007ffe0ff */
[----:B------:R-:W-:-:S05]  /*0750*/  IMAD.MOV.U32 R18, RZ, RZ, R0 ;  /* 0x000000ffff127224 */ /* 0x000fca00078e0000 */
[----:B------:R-:W3:Y:S02]  /*0760*/  F2I.FTZ.U32.TRUNC.NTZ R21, R21 ;  /* 0x0000001500157305 */ /* 0x000ee4000021f000 */
[----:B---3--:R-:W-:-:S04]  /*0770*/  IMAD.MOV R25, RZ, RZ, -R21 ;  /* 0x000000ffff197224 */ /* 0x008fc800078e0a15 */
[----:B------:R-:W-:-:S04]  /*0780*/  IMAD R25, R25, R26, RZ ;  /* 0x0000001a19197224 */ /* 0x000fc800078e02ff */
[----:B--2---:R-:W-:-:S07]  /*0790*/  IMAD.HI.U32 R25, R21, R25, R20 ;  /* 0x0000001915197227 */ /* 0x004fce00078e0014 */
.L_x_4:
[----:B--2---:R-:W-:Y:S02]  /*07a0*/  SHF.L.U32 R28, R18, 0x3, RZ ;  /* 0x00000003121c7819 */ /* 0x004fe400000006ff */
[----:B------:R-:W-:Y:S02]  /*07b0*/  IABS R30, R37 ;  /* 0x00000025001e7213 */ /* 0x000fe40000000000 */
[----:B------:R-:W-:-:S05]  /*07c0*/  IABS R22, R28 ;  /* 0x0000001c00167213 */ /* 0x000fca0000000000 */
[----:B------:R-:W-:-:S04]  /*07d0*/  IMAD.HI.U32 R20, R25, R22, RZ ;  /* 0x0000001619147227 */ /* 0x000fc800078e00ff */
[----:B------:R-:W-:-:S04]  /*07e0*/  IMAD.MOV R21, RZ, RZ, -R20 ;  /* 0x000000ffff157224 */ /* 0x000fc800078e0a14 */
[----:B------:R-:W-:-:S05]  /*07f0*/  IMAD R21, R30, R21, R22 ;  /* 0x000000151e157224 */ /* 0x000fca00078e0216 */
[----:B------:R-:W-:-:S13]  /*0800*/  ISETP.GT.U32.AND P2, PT, R26, R21, PT ;  /* 0x000000151a00720c */ /* 0x000fda0003f44070 */
[----:B------:R-:W-:Y:S01]  /*0810*/  @!P2 IADD3 R21, PT, PT, R21, -R30, RZ ;  /* 0x8000001e1515a210 */ /* 0x000fe20007ffe0ff */
[----:B------:R-:W-:Y:S01]  /*0820*/  @!P2 VIADD R20, R20, 0x1 ;  /* 0x000000011414a836 */ /* 0x000fe20000000000 */
[----:B------:R-:W-:Y:S02]  /*0830*/  ISETP.NE.AND P2, PT, R37, RZ, PT ;  /* 0x000000ff2500720c */ /* 0x000fe40003f45270 */
[----:B------:R-:W-:Y:S02]  /*0840*/  ISETP.GE.U32.AND P0, PT, R21, R26, PT ;  /* 0x0000001a1500720c */ /* 0x000fe40003f06070 */
[----:B------:R-:W-:-:S04]  /*0850*/  LOP3.LUT R21, R28, R37, RZ, 0x3c, !PT ;  /* 0x000000251c157212 */ /* 0x000fc800078e3cff */
[----:B------:R-:W-:-:S07]  /*0860*/  ISETP.GE.AND P3, PT, R21, RZ, PT ;  /* 0x000000ff1500720c */ /* 0x000fce0003f66270 */
[----:B------:R-:W-:-:S05]  /*0870*/  @P0 IADD3 R20, PT, PT, R20, 0x1, RZ ;  /* 0x0000000114140810 */ /* 0x000fca0007ffe0ff */
[----:B------:R-:W-:-:S05]  /*0880*/  IMAD.MOV.U32 R32, RZ, RZ, R20 ;  /* 0x000000ffff207224 */ /* 0x000fca00078e0014 */
[----:B------:R-:W-:Y:S02]  /*0890*/  @!P3 IADD3 R32, PT, PT, -R32, RZ, RZ ;  /* 0x000000ff2020b210 */ /* 0x000fe40007ffe1ff */
[----:B------:R-:W-:-:S05]  /*08a0*/  @!P2 LOP3.LUT R32, RZ, R37, RZ, 0x33, !PT ;  /* 0x00000025ff20a212 */ /* 0x000fca00078e33ff */
[----:B------:R-:W-:-:S04]  /*08b0*/  IMAD.MOV R20, RZ, RZ, -R32 ;  /* 0x000000ffff147224 */ /* 0x000fc800078e0a20 */
[----:B------:R-:W-:-:S05]  /*08c0*/  IMAD R33, R37, R20, R28 ;  /* 0x0000001425217224 */ /* 0x000fca00078e021c */
[----:B------:R-:W-:-:S04]  /*08d0*/  IADD3 R20, PT, PT, R33, 0x8, RZ ;  /* 0x0000000821147810 */ /* 0x000fc80007ffe0ff */
[----:B------:R-:W-:-:S04]  /*08e0*/  ISETP.GT.AND P0, PT, R20, R37, PT ;  /* 0x000000251400720c */ /* 0x000fc80003f04270 */
[----:B------:R-:W-:-:S13]  /*08f0*/  ISETP.GE.OR P0, PT, R32, R4, P0 ;  /* 0x000000042000720c */ /* 0x000fda0000706670 */
[----:B------:R-:W2:Y:S01]  /*0900*/  @!P0 LDC.64 R22, c[0x0][0x380] ;  /* 0x0000e000ff168b82 */ /* 0x000ea20000000a00 */
[----:B------:R-:W-:-:S04]  /*0910*/  @!P0 IMAD R20, R5, 0x30, R32 ;  /* 0x0000003005148824 */ /* 0x000fc800078e0220 */
[----:B------:R-:W-:-:S05]  /*0920*/  @!P0 IMAD R20, R20, R37, R33 ;  /* 0x0000002514148224 */ /* 0x000fca00078e0221 */
[----:B------:R-:W-:-:S04]  /*0930*/  @!P0 IADD3 R21, P2, PT, R2, R20, RZ ;  /* 0x0000001402158210 */ /* 0x000fc80007f5e0ff */
[----:B------:R-:W-:Y:S02]  /*0940*/  @!P0 LEA.HI.X.SX32 R20, R20, R3, 0x1, P2 ;  /* 0x0000000314148211 */ /* 0x000fe400010f0eff */
[----:B--2---:R-:W-:-:S04]  /*0950*/  @!P0 LEA R22, P2, R21, R22, 0x1 ;  /* 0x0000001615168211 */ /* 0x004fc800078408ff */
[----:B------:R-:W-:-:S05]  /*0960*/  @!P0 LEA.HI.X R23, R21, R23, R20, 0x1, P2 ;  /* 0x0000001715178211 */ /* 0x000fca00010f0c14 */
[----:B0-----:R-:W2:Y:S01]  /*0970*/  @!P0 LDG.E.128.CONSTANT R28, desc[UR6][R22.64] ;  /* 0x00000006161c8981 */ /* 0x001ea2000c1e9d00 */
[----:B------:R-:W-:Y:S01]  /*0980*/  @!P0 IMAD R21, R32, 0x48, R33 ;  /* 0x0000004820158824 */ /* 0x000fe200078e0221 */
[----:B------:R-:W-:Y:S01]  /*0990*/  IADD3 R18, PT, PT, R18, 0x180, RZ ;  /* 0x0000018012127810 */ /* 0x000fe20007ffe0ff */
[----:B------:R-:W-:Y:S02]  /*09a0*/  VIADD R24, R24, 0x1 ;  /* 0x0000000118187836 */ /* 0x000fe40000000000 */
[----:B------:R-:W-:-:S05]  /*09b0*/  @!P0 IMAD.WIDE R20, R21, 0x2, R92 ;  /* 0x0000000215148825 */ /* 0x000fca00078e025c */
[----:B--2---:R2:W-:Y:S01]  /*09c0*/  @!P0 ST.E.128 desc[UR6][R20.64], R28 ;  /* 0x0000001c14008985 */ /* 0x0045e2000c101d06 */
[----:B------:R-:W-:-:S13]  /*09d0*/  ISETP.NE.AND P0, PT, R24, R27, PT ;  /* 0x0000001b1800720c */ /* 0x000fda0003f05270 */
[----:B------:R-:W-:Y:S05]  /*09e0*/  @P0 BRA `(.L_x_4) ;  /* 0xfffffffc006c0947 */ /* 0x000fea000383ffff */
.L_x_3:
[----:B0-----:R-:W-:Y:S05]  /*09f0*/  BSYNC.RECONVERGENT B1 ;  /* 0x0000000000017941 */ /* 0x001fea0003800200 */
.L_x_2:
[----:B------:R-:W-:Y:S05]  /*0a00*/  @!P1 BRA `(.L_x_1) ;  /* 0x0000000800449947 */ /* 0x000fea0003800000 */
[----:B------:R-:W-:Y:S01]  /*0a10*/  IABS R36, R37 ;  /* 0x0000002500247213 */ /* 0x000fe20000000000 */
[----:B------:R-:W-:Y:S01]  /*0a20*/  IMAD.MOV.U32 R38, RZ, RZ, RZ ;  /* 0x000000ffff267224 */ /* 0x000fe200078e00ff */
[----:B------:R-:W0:Y:S02]  /*0a30*/  LDC R37, c[0x0][0x3ac] ;  /* 0x0000eb00ff257b82 */ /* 0x000e240000000800 */
[----:B--2---:R-:W2:Y:S08]  /*0a40*/  I2F.RP R20, R36 ;  /* 0x0000002400147306 */ /* 0x004eb00000209400 */
[----:B--2---:R-:W2:Y:S02]  /*0a50*/  MUFU.RCP R20, R20 ;  /* 0x0000001400147308 */ /* 0x004ea40000001000 */
[----:B--2---:R-:W-:-:S06]  /*0a60*/  VIADD R39, R20, 0xffffffe ;  /* 0x0ffffffe14277836 */ /* 0x004fcc0000000000 */
[----:B------:R-:W2:Y:S02]  /*0a70*/  F2I.FTZ.U32.TRUNC.NTZ R39, R39 ;  /* 0x0000002700277305 */ /* 0x000ea4000021f000 */
[----:B--2---:R-:W-:-:S05]  /*0a80*/  IADD3 R21, PT, PT, RZ, -R39, RZ ;  /* 0x80000027ff157210 */ /* 0x004fca0007ffe0ff */
[----:B------:R-:W-:-:S04]  /*0a90*/  IMAD R21, R21, R36, RZ ;  /* 0x0000002415157224 */ /* 0x000fc800078e02ff */
[----:B0-----:R-:W-:-:S07]  /*0aa0*/  IMAD.HI.U32 R38, R39, R21, R38 ;  /* 0x0000001527267227 */ /* 0x001fce00078e0026 */
.L_x_5:
[-C--:B----4-:R-:W-:Y:S01]  /*0ab0*/  IABS R40, R37.reuse ;  /* 0x0000002500287213 */ /* 0x090fe20000000000 */
[----:B------:R-:W-:Y:S01]  /*0ac0*/  IMAD.SHL.U32 R30, R18, 0x8, RZ ;  /* 0x00000008121e7824 */ /* 0x000fe200078e00ff */
[----:B------:R-:W-:Y:S02]  /*0ad0*/  LOP3.LUT R47, RZ, R37, RZ, 0x33, !PT ;  /* 0x00000025ff2f7212 */ /* 0x000fe400078e33ff */
[----:B------:R-:W0:Y:S01]  /*0ae0*/  I2F.RP R23, R40 ;  /* 0x0000002800177306 */ /* 0x000e220000209400 */
[C---:B------:R-:W-:Y:S01]  /*0af0*/  VIADD R46, R30.reuse, 0x2400 ;  /* 0x000024001e2e7836 */ /* 0x040fe20000000000 */
[----:B------:R-:W-:Y:S02]  /*0b00*/  IABS R21, R30 ;  /* 0x0000001e00157213 */ /* 0x000fe40000000000 */
[C---:B------:R-:W-:Y:S02]  /*0b10*/  IADD3 R32, PT, PT, R30.reuse, 0xc00, RZ ;  /* 0x00000c001e207810 */ /* 0x040fe40007ffe0ff */
[----:B------:R-:W-:Y:S01]  /*0b20*/  IADD3 R34, PT, PT, R30, 0x1800, RZ ;  /* 0x000018001e227810 */ /* 0x000fe20007ffe0ff */
[----:B------:R-:W-:Y:S01]  /*0b30*/  IMAD.HI.U32 R20, R38, R21, RZ ;  /* 0x0000001526147227 */ /* 0x000fe200078e00ff */
[----:B------:R-:W-:-:S02]  /*0b40*/  IABS R29, R46 ;  /* 0x0000002e001d7213 */ /* 0x000fc40000000000 */
[----:B------:R-:W-:Y:S01]  /*0b50*/  IABS R27, R34 ;  /* 0x00000022001b7213 */ /* 0x000fe20000000000 */
[----:B------:R-:W-:Y:S02]  /*0b60*/  IMAD.MOV R22, RZ, RZ, -R20 ;  /* 0x000000ffff167224 */ /* 0x000fe400078e0a14 */
[----:B------:R-:W-:Y:S01]  /*0b70*/  IMAD.MOV.U32 R38, RZ, RZ, RZ ;  /* 0x000000ffff267224 */ /* 0x000fe200078e00ff */
[----:B0-----:R-:W0:Y:S01]  /*0b80*/  MUFU.RCP R23, R23 ;  /* 0x0000001700177308 */ /* 0x001e220000001000 */
[----:B------:R-:W-:-:S05]  /*0b90*/  IMAD R21, R40, R22, R21 ;  /* 0x0000001628157224 */ /* 0x000fca00078e0215 */
[----:B------:R-:W-:Y:S02]  /*0ba0*/  ISETP.GT.U32.AND P4, PT, R36, R21, PT ;  /* 0x000000152400720c */ /* 0x000fe40003f84070 */
[----:B0-----:R-:W-:-:S11]  /*0bb0*/  IADD3 R39, PT, PT, R23, 0xffffffe, RZ ;  /* 0x0ffffffe17277810 */ /* 0x001fd60007ffe0ff */
[----:B------:R-:W-:Y:S01]  /*0bc0*/  @!P4 IADD3 R21, PT, PT, R21, -R40, RZ ;  /* 0x800000281515c210 */ /* 0x000fe20007ffe0ff */
[----:B------:R-:W-:Y:S01]  /*0bd0*/  @!P4 VIADD R20, R20, 0x1 ;  /* 0x000000011414c836 */ /* 0x000fe20000000000 */
[----:B------:R-:W0:Y:S02]  /*0be0*/  F2I.FTZ.U32.TRUNC.NTZ R39, R39 ;  /* 0x0000002700277305 */ /* 0x000e24000021f000 */
[----:B------:R-:W-:Y:S02]  /*0bf0*/  ISETP.GE.U32.AND P2, PT, R21, R36, PT ;  /* 0x000000241500720c */ /* 0x000fe40003f46070 */
[----:B------:R-:W-:-:S11]  /*0c00*/  MOV R36, R40 ;  /* 0x0000002800247202 */ /* 0x000fd60000000f00 */
[----:B------:R-:W-:Y:S01]  /*0c10*/  @P2 VIADD R20, R20, 0x1 ;  /* 0x0000000114142836 */ /* 0x000fe20000000000 */
[----:B0-----:R-:W-:-:S05]  /*0c20*/  IADD3 R25, PT, PT, RZ, -R39, RZ ;  /* 0x80000027ff197210 */ /* 0x001fca0007ffe0ff */
[----:B------:R-:W-:Y:S01]  /*0c30*/  IMAD R23, R25, R40, RZ ;  /* 0x0000002819177224 */ /* 0x000fe200078e02ff */
[----:B------:R-:W-:-:S03]  /*0c40*/  IABS R25, R32 ;  /* 0x0000002000197213 */ /* 0x000fc60000000000 */
[----:B------:R-:W-:-:S06]  /*0c50*/  IMAD.HI.U32 R38, R39, R23, R38 ;  /* 0x0000001727267227 */ /* 0x000fcc00078e0026 */
[----:B------:R-:W-:-:S04]  /*0c60*/  IMAD.HI.U32 R22, R38, R25, RZ ;  /* 0x0000001926167227 */ /* 0x000fc800078e00ff */
[----:B------:R-:W-:Y:S02]  /*0c70*/  IMAD.MOV R26, RZ, RZ, -R22 ;  /* 0x000000ffff1a7224 */ /* 0x000fe400078e0a16 */
[----:B------:R-:W-:-:S04]  /*0c80*/  IMAD.HI.U32 R24, R38, R29, RZ ;  /* 0x0000001d26187227 */ /* 0x000fc800078e00ff */
[----:B------:R-:W-:Y:S01]  /*0c90*/  IMAD R21, R40, R26, R25 ;  /* 0x0000001a28157224 */ /* 0x000fe200078e0219 */
[----:B------:R-:W-:Y:S01]  /*0ca0*/  IADD3 R28, PT, PT, -R24, RZ, RZ ;  /* 0x000000ff181c7210 */ /* 0x000fe20007ffe1ff */
[----:B------:R-:W-:-:S03]  /*0cb0*/  IMAD.HI.U32 R23, R38, R27, RZ ;  /* 0x0000001b26177227 */ /* 0x000fc600078e00ff */
[----:B------:R-:W-:Y:S01]  /*0cc0*/  ISETP.GT.U32.AND P6, PT, R36, R21, PT ;  /* 0x000000152400720c */ /* 0x000fe20003fc4070 */
[----:B------:R-:W-:-:S04]  /*0cd0*/  IMAD.MOV R26, RZ, RZ, -R23 ;  /* 0x000000ffff1a7224 */ /* 0x000fc800078e0a17 */
[----:B------:R-:W-:Y:S01]  /*0ce0*/  IMAD R25, R40, R26, R27 ;  /* 0x0000001a28197224 */ /* 0x000fe200078e021b */
[----:B------:R-:W-:Y:S01]  /*0cf0*/  LOP3.LUT R26, R30, R37, RZ, 0x3c, !PT ;  /* 0x000000251e1a7212 */ /* 0x000fe200078e3cff */
[----:B------:R-:W-:-:S03]  /*0d00*/  IMAD R27, R40, R28, R29 ;  /* 0x0000001c281b7224 */ /* 0x000fc600078e021d */
[C---:B------:R-:W-:Y:S02]  /*0d10*/  ISETP.GT.U32.AND P1, PT, R36.reuse, R25, PT ;  /* 0x000000192400720c */ /* 0x040fe40003f24070 */
[----:B------:R-:W-:Y:S01]  /*0d20*/  ISETP.GT.U32.AND P0, PT, R36, R27, PT ;  /* 0x0000001b2400720c */ /* 0x000fe20003f04070 */
[----:B------:R-:W-:Y:S01]  /*0d30*/  @!P6 VIADD R22, R22, 0x1 ;  /* 0x000000011616e836 */ /* 0x000fe20000000000 */
[----:B------:R-:W-:Y:S02]  /*0d40*/  @!P6 IADD3 R21, PT, PT, R21, -R40, RZ ;  /* 0x800000281515e210 */ /* 0x000fe40007ffe0ff */
[----:B------:R-:W-:Y:S02]  /*0d50*/  ISETP.GE.AND P3, PT, R26, RZ, PT ;  /* 0x000000ff1a00720c */ /* 0x000fe40003f66270 */
[----:B------:R-:W-:Y:S02]  /*0d60*/  ISETP.GE.U32.AND P5, PT, R21, R36, PT ;  /* 0x000000241500720c */ /* 0x000fe40003fa6070 */
[----:B------:R-:W-:-:S02]  /*0d70*/  LOP3.LUT R21, R32, R37, RZ, 0x3c, !PT ;  /* 0x0000002520157212 */ /* 0x000fc400078e3cff */
[----:B------:R-:W-:Y:S01]  /*0d80*/  ISETP.NE.AND P6, PT, R37, RZ, PT ;  /* 0x000000ff2500720c */ /* 0x000fe20003fc5270 */
[----:B------:R-:W-:Y:S01]  /*0d90*/  @!P1 VIADD R23, R23, 0x1 ;  /* 0x0000000117179836 */ /* 0x000fe20000000000 */
[----:B------:R-:W-:Y:S01]  /*0da0*/  @!P1 IADD3 R25, PT, PT, R25, -R40, RZ ;  /* 0x8000002819199210 */ /* 0x000fe20007ffe0ff */
[----:B------:R-:W-:Y:S01]  /*0db0*/  @!P0 IMAD.IADD R27, R27, 0x1, -R40 ;  /* 0x000000011b1b8824 */ /* 0x000fe200078e0a28 */
[----:B------:R-:W-:Y:S02]  /*0dc0*/  ISETP.GE.AND P2, PT, R21, RZ, PT ;  /* 0x000000ff1500720c */ /* 0x000fe40003f46270 */
[----:B------:R-:W-:Y:S02]  /*0dd0*/  ISETP.GE.U32.AND P4, PT, R25, R36, PT ;  /* 0x000000241900720c */ /* 0x000fe40003f86070 */
[----:B------:R-:W-:Y:S02]  /*0de0*/  @!P3 IADD3 R20, PT, PT, -R20, RZ, RZ ;  /* 0x000000ff1414b210 */ /* 0x000fe40007ffe1ff */
[----:B------:R-:W-:-:S02]  /*0df0*/  LOP3.LUT R21, R34, R37, RZ, 0x3c, !PT ;  /* 0x0000002522157212 */ /* 0x000fc400078e3cff */
[----:B------:R-:W-:Y:S02]  /*0e00*/  ISETP.GE.U32.AND P3, PT, R27, R36, PT ;  /* 0x000000241b00720c */ /* 0x000fe40003f66070 */
[----:B------:R-:W-:Y:S02]  /*0e10*/  LOP3.LUT R25, R46, R37, RZ, 0x3c, !PT ;  /* 0x000000252e197212 */ /* 0x000fe400078e3cff */
[----:B------:R-:W-:Y:S02]  /*0e20*/  @P5 IADD3 R22, PT, PT, R22, 0x1, RZ ;  /* 0x0000000116165810 */ /* 0x000fe40007ffe0ff */
[----:B------:R-:W-:Y:S01]  /*0e30*/  ISETP.GE.AND P5, PT, R21, RZ, PT ;  /* 0x000000ff1500720c */ /* 0x000fe20003fa6270 */
[----:B------:R-:W-:Y:S01]  /*0e40*/  @P4 VIADD R23, R23, 0x1 ;  /* 0x0000000117174836 */ /* 0x000fe20000000000 */
[----:B------:R-:W-:Y:S02]  /*0e50*/  ISETP.GE.AND P1, PT, R25, RZ, PT ;  /* 0x000000ff1900720c */ /* 0x000fe40003f26270 */
[----:B------:R-:W-:-:S02]  /*0e60*/  @!P0 IADD3 R24, PT, PT, R24, 0x1, RZ ;  /* 0x0000000118188810 */ /* 0x000fc40007ffe0ff */
[----:B------:R-:W-:Y:S02]  /*0e70*/  SEL R41, R47, R20, !P6 ;  /* 0x000000142f297207 */ /* 0x000fe40007000000 */
[----:B------:R-:W-:Y:S01]  /*0e80*/  @!P2 IADD3 R22, PT, PT, -R22, RZ, RZ ;  /* 0x000000ff1616a210 */ /* 0x000fe20007ffe1ff */
[----:B------:R-:W-:Y:S01]  /*0e90*/  @P3 VIADD R24, R24, 0x1 ;  /* 0x0000000118183836 */ /* 0x000fe20000000000 */
[----:B------:R-:W-:Y:S02]  /*0ea0*/  IADD3 R20, PT, PT, -R41, RZ, RZ ;  /* 0x000000ff29147210 */ /* 0x000fe40007ffe1ff */
[----:B------:R-:W-:Y:S01]  /*0eb0*/  SEL R43, R47, R22, !P6 ;  /* 0x000000162f2b7207 */ /* 0x000fe20007000000 */
[----:B------:R-:W-:Y:S02]  /*0ec0*/  @!P5 IMAD.MOV R23, RZ, RZ, -R23 ;  /* 0x000000ffff17d224 */ /* 0x000fe400078e0a17 */
[----:B------:R-:W-:Y:S01]  /*0ed0*/  IMAD R40, R37, R20, R30 ;  /* 0x0000001425287224 */ /* 0x000fe200078e021e */
[----:B------:R-:W-:Y:S01]  /*0ee0*/  @!P1 IADD3 R24, PT, PT, -R24, RZ, RZ ;  /* 0x000000ff18189210 */ /* 0x000fe20007ffe1ff */
[----:B------:R-:W-:Y:S01]  /*0ef0*/  IMAD.MOV R22, RZ, RZ, -R43 ;  /* 0x000000ffff167224 */ /* 0x000fe200078e0a2b */
[----:B------:R-:W-:-:S02]  /*0f00*/  SEL R45, R47, R23, !P6 ;  /* 0x000000172f2d7207 */ /* 0x000fc40007000000 */
[----:B------:R-:W-:Y:S01]  /*0f10*/  SEL R47, R47, R24, !P6 ;  /* 0x000000182f2f7207 */ /* 0x000fe20007000000 */
[----:B------:R-:W-:Y:S01]  /*0f20*/  IMAD R42, R37, R22, R32 ;  /* 0x00000016252a7224 */ /* 0x000fe200078e0220 */
[----:B------:R-:W-:Y:S01]  /*0f30*/  IADD3 R20, PT, PT, R40, 0x8, RZ ;  /* 0x0000000828147810 */ /* 0x000fe20007ffe0ff */
[----:B------:R-:W-:Y:S01]  /*0f40*/  IMAD.MOV R24, RZ, RZ, -R45 ;  /* 0x000000ffff187224 */ /* 0x000fe200078e0a2d */
[----:B------:R-:W-:Y:S02]  /*0f50*/  IADD3 R22, PT, PT, -R47, RZ, RZ ;  /* 0x000000ff2f167210 */ /* 0x000fe40007ffe1ff */
[-C--:B------:R-:W-:Y:S01]  /*0f60*/  ISETP.GT.AND P0, PT, R20, R37.reuse, PT ;  /* 0x000000251400720c */ /* 0x080fe20003f04270 */
[----:B------:R-:W-:Y:S02]  /*0f70*/  VIADD R20, R42, 0x8 ;  /* 0x000000082a147836 */ /* 0x000fe40000000000 */
[----:B------:R-:W-:Y:S01]  /*0f80*/  IMAD R44, R37, R24, R34 ;  /* 0x00000018252c7224 */ /* 0x000fe200078e0222 */
[----:B------:R-:W-:Y:S01]  /*0f90*/  ISETP.GE.OR P0, PT, R41, R4, P0 ;  /* 0x000000042900720c */ /* 0x000fe20000706670 */
[----:B------:R-:W-:Y:S01]  /*0fa0*/  IMAD R46, R37, R22, R46 ;  /* 0x00000016252e7224 */ /* 0x000fe200078e022e */
[----:B------:R-:W-:-:S02]  /*0fb0*/  ISETP.GT.AND P1, PT, R20, R37, PT ;  /* 0x000000251400720c */ /* 0x000fc40003f24270 */
[----:B------:R-:W-:Y:S01]  /*0fc0*/  IADD3 R20, PT, PT, R44, 0x8, RZ ;  /* 0x000000082c147810 */ /* 0x000fe20007ffe0ff */
[----:B------:R-:W-:Y:S01]  /*0fd0*/  VIADD R22, R46, 0x8 ;  /* 0x000000082e167836 */ /* 0x000fe20000000000 */
[-C--:B------:R-:W-:Y:S02]  /*0fe0*/  ISETP.GE.OR P1, PT, R43, R4.reuse, P1 ;  /* 0x000000042b00720c */ /* 0x080fe40000f26670 */
[-C--:B------:R-:W-:Y:S02]  /*0ff0*/  ISETP.GT.AND P2, PT, R20, R37.reuse, PT ;  /* 0x000000251400720c */ /* 0x080fe40003f44270 */
[----:B------:R-:W-:Y:S02]  /*1000*/  ISETP.GT.AND P3, PT, R22, R37, PT ;  /* 0x000000251600720c */ /* 0x000fe40003f64270 */
[-C--:B------:R-:W-:Y:S01]  /*1010*/  ISETP.GE.OR P2, PT, R45, R4.reuse, P2 ;  /* 0x000000042d00720c */ /* 0x080fe20001746670 */
[----:B------:R-:W0:Y:S01]  /*1020*/  @!P0 LDC.64 R32, c[0x0][0x380] ;  /* 0x0000e000ff208b82 */ /* 0x000e220000000a00 */
[----:B------:R-:W-:Y:S01]  /*1030*/  ISETP.GE.OR P3, PT, R47, R4, P3 ;  /* 0x000000042f00720c */ /* 0x000fe20001f66670 */
[----:B------:R-:W-:-:S04]  /*1040*/  @!P0 IMAD R20, R5, 0x30, R41 ;  /* 0x0000003005148824 */ /* 0x000fc800078e0229 */
[-C--:B------:R-:W-:Y:S02]  /*1050*/  @!P0 IMAD R20, R20, R37.reuse, R40 ;  /* 0x0000002514148224 */ /* 0x080fe400078e0228 */
[----:B------:R-:W2:Y:S01]  /*1060*/  @!P1 LDC.64 R28, c[0x0][0x380] ;  /* 0x0000e000ff1c9b82 */ /* 0x000ea20000000a00 */
[C---:B------:R-:W-:Y:S02]  /*1070*/  @!P1 IMAD R22, R5.reuse, 0x30, R43 ;  /* 0x0000003005169824 */ /* 0x040fe400078e022b */
[----:B------:R-:W-:Y:S02]  /*1080*/  @!P0 IADD3 R21, P4, PT, R2, R20, RZ ;  /* 0x0000001402158210 */ /* 0x000fe40007f9e0ff */
[----:B------:R-:W-:Y:S02]  /*1090*/  @!P1 IMAD R22, R22, R37, R42 ;  /* 0x0000002516169224 */ /* 0x000fe400078e022a */
[----:B------:R-:W-:Y:S01]  /*10a0*/  @!P0 LEA.HI.X.SX32 R26, R20, R3, 0x1, P4 ;  /* 0x00000003141a8211 */ /* 0x000fe200020f0eff */
[----:B------:R-:W3:Y:S01]  /*10b0*/  @!P2 LDC.64 R30, c[0x0][0x380] ;  /* 0x0000e000ff1eab82 */ /* 0x000ee20000000a00 */
[C---:B------:R-:W-:Y:S01]  /*10c0*/  @!P3 IMAD R24, R5.reuse, 0x30, R47 ;  /* 0x000000300518b824 */ /* 0x040fe200078e022f */
[----:B------:R-:W-:Y:S01]  /*10d0*/  @!P1 IADD3 R25, P5, PT, R2, R22, RZ ;  /* 0x0000001602199210 */ /* 0x000fe20007fbe0ff */
[----:B------:R-:W-:-:S02]  /*10e0*/  @!P2 IMAD R20, R5, 0x30, R45 ;  /* 0x000000300514a824 */ /* 0x000fc400078e022d */
[----:B------:R-:W-:Y:S01]  /*10f0*/  @!P3 IMAD R24, R24, R37, R46 ;  /* 0x000000251818b224 */ /* 0x000fe200078e022e */
[----:B------:R-:W-:Y:S01]  /*1100*/  @!P1 LEA.HI.X.SX32 R22, R22, R3, 0x1, P5 ;  /* 0x0000000316169211 */ /* 0x000fe200028f0eff */
[----:B------:R-:W-:Y:S01]  /*1110*/  @!P2 IMAD R20, R20, R37, R44 ;  /* 0x000000251414a224 */ /* 0x000fe200078e022c */
[----:B------:R-:W4:Y:S01]  /*1120*/  @!P3 LDC.64 R34, c[0x0][0x380] ;  /* 0x0000e000ff22bb82 */ /* 0x000f220000000a00 */
[----:B0-----:R-:W-:-:S03]  /*1130*/  @!P0 LEA R32, P4, R21, R32, 0x1 ;  /* 0x0000002015208211 */ /* 0x001fc600078808ff */
[C---:B------:R-:W-:Y:S02]  /*1140*/  @!P2 IADD3 R23, P5, PT, R2.reuse, R20, RZ ;  /* 0x000000140217a210 */ /* 0x040fe40007fbe0ff */
[----:B------:R-:W-:Y:S02]  /*1150*/  @!P0 LEA.HI.X R33, R21, R33, R26, 0x1, P4 ;  /* 0x0000002115218211 */ /* 0x000fe400020f0c1a */
[C---:B--2---:R-:W-:Y:S02]  /*1160*/  @!P1 LEA R28, P4, R25.reuse, R28, 0x1 ;  /* 0x0000001c191c9211 */ /* 0x044fe400078808ff */
[----:B------:R-:W-:Y:S02]  /*1170*/  @!P3 IADD3 R21, P6, PT, R2, R24, RZ ;  /* 0x000000180215b210 */ /* 0x000fe40007fde0ff */
[----:B------:R-:W-:Y:S02]  /*1180*/  @!P1 LEA.HI.X R29, R25, R29, R22, 0x1, P4 ;  /* 0x0000001d191d9211 */ /* 0x000fe400020f0c16 */
[----:B------:R-:W-:-:S02]  /*1190*/  @!P3 LEA.HI.X.SX32 R22, R24, R3, 0x1, P6 ;  /* 0x000000031816b211 */ /* 0x000fc400030f0eff */
[----:B------:R-:W-:Y:S02]  /*11a0*/  @!P2 LEA.HI.X.SX32 R26, R20, R3, 0x1, P5 ;  /* 0x00000003141aa211 */ /* 0x000fe400028f0eff */
[----:B---3--:R-:W-:-:S04]  /*11b0*/  @!P2 LEA R24, P4, R23, R30, 0x1 ;  /* 0x0000001e1718a211 */ /* 0x008fc800078808ff */
[----:B------:R-:W-:Y:S02]  /*11c0*/  @!P2 LEA.HI.X R25, R23, R31, R26, 0x1, P4 ;  /* 0x0000001f1719a211 */ /* 0x000fe400020f0c1a */
[C---:B----4-:R-:W-:Y:S01]  /*11d0*/  @!P3 LEA R20, P5, R21.reuse, R34, 0x1 ;  /* 0x000000221514b211 */ /* 0x050fe200078a08ff */
[----:B------:R-:W2:Y:S03]  /*11e0*/  @!P1 LDG.E.128.CONSTANT R28, desc[UR6][R28.64] ;  /* 0x000000061c1c9981 */ /* 0x000ea6000c1e9d00 */
[----:B------:R-:W-:Y:S01]  /*11f0*/  @!P3 LEA.HI.X R21, R21, R35, R22, 0x1, P5 ;  /* 0x000000231515b211 */ /* 0x000fe200028f0c16 */
[----:B------:R-:W3:Y:S04]  /*1200*/  @!P2 LDG.E.128.CONSTANT R24, desc[UR6][R24.64] ;  /* 0x000000061818a981 */ /* 0x000ee8000c1e9d00 */
[----:B------:R-:W4:Y:S04]  /*1210*/  @!P0 LDG.E.128.CONSTANT R32, desc[UR6][R32.64] ;  /* 0x0000000620208981 */ /* 0x000f28000c1e9d00 */
[----:B------:R-:W5:Y:S01]  /*1220*/  @!P3 LDG.E.128.CONSTANT R20, desc[UR6][R20.64] ;  /* 0x000000061414b981 */ /* 0x000f62000c1e9d00 */
[----:B------:R-:W-:-:S02]  /*1230*/  @!P0 IMAD R41, R41, 0x48, R40 ;  /* 0x0000004829298824 */ /* 0x000fc400078e0228 */
[----:B------:R-:W-:Y:S02]  /*1240*/  @!P1 IMAD R43, R43, 0x48, R42 ;  /* 0x000000482b2b9824 */ /* 0x000fe400078e022a */
[----:B------:R-:W-:Y:S02]  /*1250*/  @!P2 IMAD R45, R45, 0x48, R44 ;  /* 0x000000482d2da824 */ /* 0x000fe400078e022c */
[----:B------:R-:W-:Y:S02]  /*1260*/  @!P3 IMAD R47, R47, 0x48, R46 ;  /* 0x000000482f2fb824 */ /* 0x000fe400078e022e */
[----:B------:R-:W-:-:S04]  /*1270*/  @!P0 IMAD.WIDE R40, R41, 0x2, R92 ;  /* 0x0000000229288825 */ /* 0x000fc800078e025c */
[----:B------:R-:W-:-:S04]  /*1280*/  @!P1 IMAD.WIDE R42, R43, 0x2, R92 ;  /* 0x000000022b2a9825 */ /* 0x000fc800078e025c */
[----:B------:R-:W-:-:S04]  /*1290*/  @!P2 IMAD.WIDE R44, R45, 0x2, R92 ;  /* 0x000000022d2ca825 */ /* 0x000fc800078e025c */
[----:B------:R-:W-:Y:S01]  /*12a0*/  @!P3 IMAD.WIDE R46, R47, 0x2, R92 ;  /* 0x000000022f2eb825 */ /* 0x000fe200078e025c */
[----:B------:R-:W-:Y:S01]  /*12b0*/  IADD3 R18, PT, PT, R18, 0x600, RZ ;  /* 0x0000060012127810 */ /* 0x000fe20007ffe0ff */
[----:B----4-:R4:W-:Y:S04]  /*12c0*/  @!P0 ST.E.128 desc[UR6][R40.64], R32 ;  /* 0x0000002028008985 */ /* 0x0109e8000c101d06 */
[----:B--2---:R4:W-:Y:S04]  /*12d0*/  @!P1 ST.E.128 desc[UR6][R42.64], R28 ;  /* 0x0000001c2a009985 */ /* 0x0049e8000c101d06 */
[----:B---3--:R4:W-:Y:S04]  /*12e0*/  @!P2 ST.E.128 desc[UR6][R44.64], R24 ;  /* 0x000000182c00a985 */ /* 0x0089e8000c101d06 */
[----:B-----5:R4:W-:Y:S01]  /*12f0*/  @!P3 ST.E.128 desc[UR6][R46.64], R20 ;  /* 0x000000142e00b985 */ /* 0x0209e2000c101d06 */
[----:B------:R-:W-:-:S13]  /*1300*/  ISETP.GE.AND P0, PT, R18, R19, PT ;  /* 0x000000131200720c */ /* 0x000fda0003f06270 */
[----:B------:R-:W-:Y:S05]  /*1310*/  @!P0 BRA `(.L_x_5) ;  /* 0xfffffff400e48947 */ /* 0x000fea000383ffff */
.L_x_1:
[----:B0-----:R-:W-:Y:S05]  /*1320*/  BSYNC.RECONVERGENT B0 ;  /* 0x0000000000007941 */ /* 0x001fea0003800200 */
.L_x_0:
[----:B------:R-:W-:Y:S01]  /*1330*/  ISETP.GT.U32.AND P0, PT, R0, 0x2f, PT ;  /* 0x0000002f0000780c */ /* 0x000fe20003f04070 */
[----:B------:R-:W-:Y:S01]  /*1340*/  BSSY.RECONVERGENT B0, `(.L_x_6) ;  /* 0x000000c000007945 */ /* 0x000fe20003800200 */
[----:B----4-:R-:W-:-:S11]  /*1350*/  MOV R23, R0 ;  /* 0x0000000000177202 */ /* 0x010fd60000000f00 */
[----:B------:R-:W-:Y:S02]  /*1360*/  @!P0 IMAD.MOV.U32 R25, RZ, RZ, -0x800000 ;  /* 0xff800000ff198424 */ /* 0x000fe400078e00ff */
[----:B------:R-:W-:-:S04]  /*1370*/  @!P0 IMAD.WIDE.U32 R18, R0, 0x4, R88 ;  /* 0x0000000400128825 */ /* 0x000fc800078e0058 */
[----:B--2---:R-:W-:Y:S01]  /*1380*/  @!P0 IMAD.WIDE.U32 R20, R0, 0x4, R102 ;  /* 0x0000000400148825 */ /* 0x004fe200078e0066 */
[----:B------:R0:W-:Y:S04]  /*1390*/  @!P0 ST.E desc[UR6][R18.64], R25 ;  /* 0x0000001912008985 */ /* 0x0001e8000c101906 */
[----:B------:R0:W-:Y:S02]  /*13a0*/  @!P0 ST.E desc[UR6][R20.64], RZ ;  /* 0x000000ff14008985 */ /* 0x0001e4000c101906 */
.L_x_7:
[C---:B0-2---:R-:W-:Y:S01]  /*13b0*/  IMAD.WIDE.U32 R18, R23.reuse, 0x4, R100 ;  /* 0x0000000417127825 */ /* 0x045fe200078e0064 */
[----:B------:R-:W-:-:S03]  /*13c0*/  ISETP.GE.U32.AND P0, PT, R23, 0xa80, PT ;  /* 0x00000a801700780c */ /* 0x000fc60003f06070 */
[----:B------:R-:W-:Y:S01]  /*13d0*/  VIADD R23, R23, 0x180 ;  /* 0x0000018017177836 */ /* 0x000fe20000000000 */
[----:B------:R2:W-:Y:S09]  /*13e0*/  ST.E desc[UR6][R18.64], RZ ;  /* 0x000000ff12007985 */ /* 0x0005f2000c101906 */
[----:B------:R-:W-:Y:S05]  /*13f0*/  @!P0 BRA `(.L_x_7) ;  /* 0xfffffffc00ec8947 */ /* 0x000fea000383ffff */
[----:B------:R-:W-:Y:S05]  /*1400*/  BSYNC.RECONVERGENT B0 ;  /* 0x0000000000007941 */ /* 0x000fea0003800200 */
.L_x_6:
[----:B--2---:R-:W0:Y:S01]  /*1410*/  LDC R18, c[0x0][0x3a8] ;  /* 0x0000ea00ff127b82 */ /* 0x004e220000000800 */
[----:B------:R-:W2:Y:S01]  /*1420*/  LDCU.64 UR8, c[0x0][0x388] ;  /* 0x00007100ff0877ac */ /* 0x000ea20008000a00 */
[C---:B------:R-:W-:Y:S01]  /*1430*/  SHF.L.U32 R96, R2.reuse, 0x1, RZ ;  /* 0x0000000102607819 */ /* 0x040fe200000006ff */
[----:B------:R-:W-:Y:S01]  /*1440*/  BSSY.RECONVERGENT B0, `(.L_x_8) ;  /* 0x00000f9000007945 */ /* 0x000fe20003800200 */
[----:B------:R-:W-:Y:S01]  /*1450*/  SHF.L.U64.HI R19, R2, 0x1, R3 ;  /* 0x0000000102137819 */ /* 0x000fe20000010203 */
[----:B------:R-:W3:Y:S03]  /*1460*/  LDCU.64 UR10, c[0x0][0x390] ;  /* 0x00007200ff0a77ac */ /* 0x000ee60008000a00 */
[----:B------:R-:W-:Y:S01]  /*1470*/  BAR.SYNC.DEFER_BLOCKING 0x0 ;  /* 0x0000000000007b1d */ /* 0x000fe20000010000 */
[C---:B--2---:R-:W-:Y:S02]  /*1480*/  IADD3 R98, P0, PT, R96.reuse, UR8, RZ ;  /* 0x0000000860627c10 */ /* 0x044fe4000ff1e0ff */
[----:B---3--:R-:W-:-:S02]  /*1490*/  IADD3 R96, P2, PT, R96, UR10, RZ ;  /* 0x0000000a60607c10 */ /* 0x008fc4000ff5e0ff */
[----:B0-----:R-:W-:Y:S02]  /*14a0*/  ISETP.GE.AND P1, PT, R18, 0x1, PT ;  /* 0x000000011200780c */ /* 0x001fe40003f26270 */
[C---:B------:R-:W-:Y:S02]  /*14b0*/  IADD3.X R99, PT, PT, R19.reuse, UR9, RZ, P0, !PT ;  /* 0x0000000913637c10 */ /* 0x040fe400087fe4ff */
[----:B------:R-:W-:-:S09]  /*14c0*/  IADD3.X R97, PT, PT, R19, UR11, RZ, P2, !PT ;  /* 0x0000000b13617c10 */ /* 0x000fd200097fe4ff */
[----:B------:R-:W-:Y:S05]  /*14d0*/  @!P1 BRA `(.L_x_9) ;  /* 0x0000000c00bc9947 */ /* 0x000fea0003800000 */
[----:B------:R-:W-:Y:S01]  /*14e0*/  VIMNMX.U32 R19, PT, PT, R18, 0x20, PT ;  /* 0x0000002012137848 */ /* 0x000fe20003fe0000 */
[----:B------:R-:W-:Y:S04]  /*14f0*/  BSSY.RECONVERGENT B1, `(.L_x_10) ;  /* 0x000004b000017945 */ /* 0x000fe80003800200 */
[----:B------:R-:W-:-:S05]  /*1500*/  IMAD R20, R19, 0x48, RZ ;  /* 0x0000004813147824 */ /* 0x000fca00078e02ff */
[----:B------:R-:W-:-:S04]  /*1510*/  SHF.R.U32.HI R21, RZ, 0x3, R20 ;  /* 0x00000003ff157819 */ /* 0x000fc80000011614 */
[----:B------:R-:W-:-:S13]  /*1520*/  ISETP.GE.U32.AND P0, PT, R0, R21, PT ;  /* 0x000000150000720c */ /* 0x000fda0003f06070 */
[----:B------:R-:W-:Y:S05]  /*1530*/  @P0 BRA `(.L_x_11) ;  /* 0x0000000400180947 */ /* 0x000fea0003800000 */
[----:B------:R-:W-:Y:S01]  /*1540*/  IMAD.SHL.U32 R20, R0, 0x8, RZ ;  /* 0x0000000800147824 */ /* 0x000fe200078e00ff */
[----:B------:R-:W-:Y:S04]  /*1550*/  BSSY.RECONVERGENT B2, `(.L_x_12) ;  /* 0x000002a000027945 */ /* 0x000fe80003800200 */
[----:B------:R-:W-:-:S05]  /*1560*/  LOP3.LUT R21, R20, 0xffff, RZ, 0xc0, !PT ;  /* 0x0000ffff14157812 */ /* 0x000fca00078ec0ff */
[----:B------:R-:W-:-:S05]  /*1570*/  IMAD R21, R21, 0xe39, RZ ;  /* 0x00000e3915157824 */ /* 0x000fca00078e02ff */
[----:B------:R-:W-:-:S04]  /*1580*/  SHF.R.U32.HI R21, RZ, 0x12, R21 ;  /* 0x00000012ff157819 */ /* 0x000fc80000011615 */
[----:B------:R-:W-:-:S05]  /*1590*/  PRMT R21, R21, 0x9910, RZ ;  /* 0x0000991015157816 */ /* 0x000fca00000000ff */
[----:B------:R-:W-:-:S05]  /*15a0*/  IMAD R21, R21, 0x48, RZ ;  /* 0x0000004815157824 */ /* 0x000fca00078e02ff */
[----:B------:R-:W-:-:S04]  /*15b0*/  IADD3 R21, PT, PT, RZ, -R21, RZ ;  /* 0x80000015ff157210 */ /* 0x000fc80007ffe0ff */
[----:B------:R-:W-:-:S05]  /*15c0*/  PRMT R21, R21, 0x7710, RZ ;  /* 0x0000771015157816 */ /* 0x000fca00000000ff */
[----:B------:R-:W-:Y:S01]  /*15d0*/  IMAD.IADD R20, R20, 0x1, R21 ;  /* 0x0000000114147824 */ /* 0x000fe200078e0215 */
[----:B------:R-:W-:-:S04]  /*15e0*/  LOP3.LUT R21, R0, 0xffff, RZ, 0xc0, !PT ;  /* 0x0000ffff00157812 */ /* 0x000fc800078ec0ff */
[----:B------:R-:W-:Y:S01]  /*15f0*/  LOP3.LUT R27, R20, 0xffff, RZ, 0xc0, !PT ;  /* 0x0000ffff141b7812 */ /* 0x000fe200078ec0ff */
[----:B------:R-:W-:-:S03]  /*1600*/  IMAD R21, R21, 0x1c72, RZ ;  /* 0x00001c7215157824 */ /* 0x000fc600078e02ff */
[----:B------:R-:W-:Y:S02]  /*1610*/  IADD3 R20, PT, PT, R27, 0x8, RZ ;  /* 0x000000081b147810 */ /* 0x000fe40007ffe0ff */
[----:B------:R-:W-:Y:S02]  /*1620*/  SHF.R.U32.HI R28, RZ, 0x10, R21 ;  /* 0x00000010ff1c7819 */ /* 0x000fe40000011615 */
[----:B------:R-:W-:-:S04]  /*1630*/  ISETP.GT.AND P0, PT, R20, R37, PT ;  /* 0x000000251400720c */ /* 0x000fc80003f04270 */
[----:B------:R-:W-:-:S13]  /*1640*/  ISETP.GT.U32.AND P2, PT, R19, R28, !P0 ;  /* 0x0000001c1300720c */ /* 0x000fda0004744070 */
[----:B------:R-:W-:Y:S05]  /*1650*/  @!P2 BRA `(.L_x_13) ;  /* 0x00000000001ca947 */ /* 0x000fea0003800000 */
[----:B------:R-:W-:-:S04]  /*1660*/  IMAD R21, R28, R37, R27 ;  /* 0x000000251c157224 */ /* 0x000fc800078e021b */
[----:B------:R-:W-:-:S06]  /*1670*/  IMAD.WIDE.U32 R20, R21, 0x2, R98 ;  /* 0x0000000215147825 */ /* 0x000fcc00078e0062 */
[----:B------:R-:W2:Y:S01]  /*1680*/  LDG.E.128.CONSTANT R20, desc[UR6][R20.64] ;  /* 0x0000000614147981 */ /* 0x000ea2000c1e9d00 */
[----:B------:R-:W-:-:S04]  /*1690*/  IMAD R25, R28, 0x48, R27 ;  /* 0x000000481c197824 */ /* 0x000fc800078e021b */
[----:B------:R-:W-:-:S05]  /*16a0*/  IMAD.WIDE.U32 R16, R25, 0x2, R16 ;  /* 0x0000000219107825 */ /* 0x000fca00078e0010 */
[----:B--2---:R2:W-:Y:S01]  /*16b0*/  ST.E.128 desc[UR6][R16.64], R20 ;  /* 0x0000001410007985 */ /* 0x0045e2000c101d06 */
[----:B------:R-:W-:Y:S05]  /*16c0*/  BRA `(.L_x_14) ;  /* 0x0000000000487947 */ /* 0x000fea0003800000 */
.L_x_13:
[----:B------:R-:W-:-:S04]  /*16d0*/  ISETP.GE.AND P0, PT, R27, R37, PT ;  /* 0x000000251b00720c */ /* 0x000fc80003f06270 */
[----:B------:R-:W-:-:S13]  /*16e0*/  ISETP.LE.U32.OR P0, PT, R19, R28, P0 ;  /* 0x0000001c1300720c */ /* 0x000fda0000703470 */
[----:B------:R-:W-:Y:S05]  /*16f0*/  @P0 BRA `(.L_x_14) ;  /* 0x00000000003c0947 */ /* 0x000fea0003800000 */
[C-C-:B------:R-:W-:Y:S02]  /*1700*/  IMAD R29, R28.reuse, 0x48, R27.reuse ;  /* 0x000000481c1d7824 */ /* 0x140fe400078e021b */
[----:B------:R-:W-:Y:S02]  /*1710*/  IMAD R31, R28, R37, R27 ;  /* 0x000000251c1f7224 */ /* 0x000fe400078e021b */
[----:B------:R-:W-:-:S07]  /*1720*/  IMAD.MOV.U32 R24, RZ, RZ, RZ ;  /* 0x000000ffff187224 */ /* 0x000fce00078e00ff */
.L_x_15:
[----:B0-----:R-:W-:-:S05]  /*1730*/  IADD3 R23, PT, PT, R31, R24, RZ ;  /* 0x000000181f177210 */ /* 0x001fca0007ffe0ff */
[----:B------:R-:W-:-:S06]  /*1740*/  IMAD.WIDE.U32 R22, R23, 0x2, R98 ;  /* 0x0000000217167825 */ /* 0x000fcc00078e0062 */
[----:B------:R-:W2:Y:S01]  /*1750*/  LDG.E.U16.CONSTANT R23, desc[UR6][R22.64] ;  /* 0x0000000616177981 */ /* 0x000ea2000c1e9500 */
[----:B------:R-:W-:Y:S01]  /*1760*/  IMAD.IADD R21, R29, 0x1, R24 ;  /* 0x000000011d157824 */ /* 0x000fe200078e0218 */
[C---:B------:R-:W-:Y:S02]  /*1770*/  IADD3 R25, PT, PT, R24.reuse, 0x1, RZ ;  /* 0x0000000118197810 */ /* 0x040fe40007ffe0ff */
[----:B------:R-:W-:Y:S01]  /*1780*/  ISETP.LT.U32.AND P3, PT, R24, 0x7, PT ;  /* 0x000000071800780c */ /* 0x000fe20003f61070 */
[----:B------:R-:W-:Y:S01]  /*1790*/  IMAD.WIDE.U32 R20, R21, 0x2, R16 ;  /* 0x0000000215147825 */ /* 0x000fe200078e0010 */
[----:B------:R-:W-:-:S03]  /*17a0*/  MOV R24, R25 ;  /* 0x0000001900187202 */ /* 0x000fc60000000f00 */
[----:B------:R-:W-:-:S05]  /*17b0*/  IMAD.IADD R26, R27, 0x1, R25 ;  /* 0x000000011b1a7824 */ /* 0x000fca00078e0219 */
[----:B------:R-:W-:Y:S01]  /*17c0*/  ISETP.GE.U32.AND P0, PT, R26, R37, PT ;  /* 0x000000251a00720c */ /* 0x000fe20003f06070 */
[----:B--2---:R0:W-:-:S12]  /*17d0*/  ST.E.U16 desc[UR6][R20.64], R23 ;  /* 0x0000001714007985 */ /* 0x0041d8000c101506 */
[----:B------:R-:W-:Y:S05]  /*17e0*/  @!P0 BRA P3, `(.L_x_15) ;  /* 0xfffffffc00d08947 */ /* 0x000fea000183ffff */
.L_x_14:
[----:B------:R-:W-:Y:S05]  /*17f0*/  BSYNC.RECONVERGENT B2 ;  /* 0x0000000000027941 */ /* 0x000fea0003800200 */
.L_x_12:
[----:B------:R-:W-:Y:S05]  /*1800*/  @!P2 BRA `(.L_x_16) ;  /* 0x00000000001ca947 */ /* 0x000fea0003800000 */
[----:B--2---:R-:W-:-:S04]  /*1810*/  IMAD R17, R28, R37, R27 ;  /* 0x000000251c117224 */ /* 0x004fc800078e021b */
[----:B------:R-:W-:-:S05]  /*1820*/  IMAD.WIDE.U32 R16, R17, 0x2, R96 ;  /* 0x0000000211107825 */ /* 0x000fca00078e0060 */
[----:B0-----:R-:W2:Y:S01]  /*1830*/  LDG.E.128.CONSTANT R20, desc[UR6][R16.64] ;  /* 0x0000000610147981 */ /* 0x001ea2000c1e9d00 */
[----:B------:R-:W-:-:S04]  /*1840*/  IMAD R27, R28, 0x48, R27 ;  /* 0x000000481c1b7824 */ /* 0x000fc800078e021b */
[----:B------:R-:W-:-:S05]  /*1850*/  IMAD.WIDE.U32 R14, R27, 0x2, R14 ;  /* 0x000000021b0e7825 */ /* 0x000fca00078e000e */
[----:B--2---:R4:W-:Y:S01]  /*1860*/  ST.E.128 desc[UR6][R14.64], R20 ;  /* 0x000000140e007985 */ /* 0x0049e2000c101d06 */
[----:B------:R-:W-:Y:S05]  /*1870*/  BRA `(.L_x_11) ;  /* 0x0000000000487947 */ /* 0x000fea0003800000 */
.L_x_16:
[----:B------:R-:W-:-:S04]  /*1880*/  ISETP.GE.AND P0, PT, R27, R37, PT ;  /* 0x000000251b00720c */ /* 0x000fc80003f06270 */
[----:B------:R-:W-:-:S13]  /*1890*/  ISETP.LE.U32.OR P0, PT, R19, R28, P0 ;  /* 0x0000001c1300720c */ /* 0x000fda0000703470 */
[----:B------:R-:W-:Y:S05]  /*18a0*/  @P0 BRA `(.L_x_11) ;  /* 0x00000000003c0947 */ /* 0x000fea0003800000 */
[C-C-:B------:R-:W-:Y:S02]  /*18b0*/  IMAD R26, R28.reuse, 0x48, R27.reuse ;  /* 0x000000481c1a7824 */ /* 0x140fe400078e021b */
[----:B------:R-:W-:Y:S02]  /*18c0*/  IMAD R28, R28, R37, R27 ;  /* 0x000000251c1c7224 */ /* 0x000fe400078e021b */
[----:B------:R-:W-:-:S07]  /*18d0*/  IMAD.MOV.U32 R19, RZ, RZ, RZ ;  /* 0x000000ffff137224 */ /* 0x000fce00078e00ff */
.L_x_17:
[----:B0-23--:R-:W-:-:S05]  /*18e0*/  IADD3 R21, PT, PT, R28, R19, RZ ;  /* 0x000000131c157210 */ /* 0x00dfca0007ffe0ff */
        /* <DEDUP_REMOVED lines=11> */
.L_x_11:
[----:B------:R-:W-:Y:S05]  /*19a0*/  BSYNC.RECONVERGENT B1 ;  /* 0x0000000000017941 */ /* 0x000fea0003800200 */
.L_x_10:
[----:B------:R-:W-:-:S13]  /*19b0*/  ISETP.GE.U32.AND P0, PT, R18, 0x21, PT ;  /* 0x000000211200780c */ /* 0x000fda0003f06070 */
[----:B------:R-:W-:Y:S05]  /*19c0*/  @!P0 BRA `(.L_x_9) ;  /* 0x0000000800808947 */ /* 0x000fea0003800000 */
[----:B----4-:R-:W-:Y:S01]  /*19d0*/  VIMNMX.U32 R14, PT, PT, R18, 0x40, PT ;  /* 0x00000040120e7848 */ /* 0x010fe20003fe0000 */
[----:B------:R-:W-:Y:S01]  /*19e0*/  IMAD.MOV.U32 R25, RZ, RZ, 0x48 ;  /* 0x00000048ff197424 */ /* 0x000fe200078e00ff */
[----:B------:R-:W-:Y:S03]  /*19f0*/  BSSY.RECONVERGENT B1, `(.L_x_18) ;  /* 0x000004d000017945 */ /* 0x000fe60003800200 */
[----:B------:R-:W-:-:S05]  /*1a00*/  IMAD R15, R14, R25, -0x8f9 ;  /* 0xfffff7070e0f7424 */ /* 0x000fca00078e0219 */
[----:B------:R-:W-:-:S04]  /*1a10*/  SHF.R.U32.HI R15, RZ, 0x3, R15 ;  /* 0x00000003ff0f7819 */ /* 0x000fc8000001160f */
[----:B------:R-:W-:-:S04]  /*1a20*/  LOP3.LUT R15, R15, 0x1fff, RZ, 0xc0, !PT ;  /* 0x00001fff0f0f7812 */ /* 0x000fc800078ec0ff */
[----:B------:R-:W-:-:S13]  /*1a30*/  ISETP.GE.U32.AND P0, PT, R0, R15, PT ;  /* 0x0000000f0000720c */ /* 0x000fda0003f06070 */
[----:B------:R-:W-:Y:S05]  /*1a40*/  @P0 BRA `(.L_x_19) ;  /* 0x00000004001c0947 */ /* 0x000fea0003800000 */
[C---:B------:R-:W-:Y:S01]  /*1a50*/  SHF.L.U32 R26, R0.reuse, 0x3, RZ ;  /* 0x00000003001a7819 */ /* 0x040fe200000006ff */
[----:B------:R-:W-:Y:S01]  /*1a60*/  IMAD.HI.U32 R24, R0, 0x1c71c71d, RZ ;  /* 0x1c71c71d00187827 */ /* 0x000fe200078e00ff */
[----:B------:R-:W-:Y:S03]  /*1a70*/  BSSY.RECONVERGENT B2, `(.L_x_20) ;  /* 0x0000026000027945 */ /* 0x000fe60003800200 */
[----:B------:R-:W-:-:S04]  /*1a80*/  IMAD.HI.U32 R15, R26, 0x38e38e4, RZ ;  /* 0x038e38e41a0f7827 */ /* 0x000fc800078e00ff */
[----:B------:R-:W-:Y:S02]  /*1a90*/  IMAD R26, R15, -0x48, R26 ;  /* 0xffffffb80f1a7824 */ /* 0x000fe400078e021a */
[----:B------:R-:W-:-:S03]  /*1aa0*/  VIADD R19, R14, 0xffffffe0 ;  /* 0xffffffe00e137836 */ /* 0x000fc60000000000 */
[----:B------:R-:W-:Y:S02]  /*1ab0*/  IADD3 R14, PT, PT, R26, 0x8, RZ ;  /* 0x000000081a0e7810 */ /* 0x000fe40007ffe0ff */
[----:B------:R-:W-:Y:S02]  /*1ac0*/  ISETP.LT.U32.AND P0, PT, R24, R19, PT ;  /* 0x000000131800720c */ /* 0x000fe40003f01070 */
[----:B------:R-:W-:Y:S02]  /*1ad0*/  ISETP.GT.AND P3, PT, R14, R37, PT ;  /* 0x000000250e00720c */ /* 0x000fe40003f64270 */
[----:B------:R-:W-:-:S11]  /*1ae0*/  ISETP.LT.U32.AND P2, PT, R24, R19, PT ;  /* 0x000000131800720c */ /* 0x000fd60003f41070 */
[----:B------:R-:W-:Y:S05]  /*1af0*/  @!P3 BRA P0, `(.L_x_21) ;  /* 0x000000000058b947 */ /* 0x000fea0000000000 */
[----:B------:R-:W-:Y:S01]  /*1b00*/  ISETP.GE.AND P0, PT, R26, R37, PT ;  /* 0x000000251a00720c */ /* 0x000fe20003f06270 */
[----:B------:R-:W-:Y:S03]  /*1b10*/  BSSY.RECONVERGENT B3, `(.L_x_22) ;  /* 0x0000013000037945 */ /* 0x000fe60003800200 */
[----:B------:R-:W-:-:S13]  /*1b20*/  ISETP.GE.U32.OR P0, PT, R24, R19, P0 ;  /* 0x000000131800720c */ /* 0x000fda0000706470 */
[----:B------:R-:W-:Y:S05]  /*1b30*/  @P0 BRA `(.L_x_23) ;  /* 0x0000000000400947 */ /* 0x000fea0003800000 */
[C---:B------:R-:W-:Y:S01]  /*1b40*/  VIADD R14, R24.reuse, 0x20 ;  /* 0x00000020180e7836 */ /* 0x040fe20000000000 */
[----:B0-2---:R-:W-:Y:S01]  /*1b50*/  MOV R20, RZ ;  /* 0x000000ff00147202 */ /* 0x005fe20000000f00 */
[--C-:B------:R-:W-:Y:S02]  /*1b60*/  IMAD R23, R24, 0x48, R26.reuse ;  /* 0x0000004818177824 */ /* 0x100fe400078e021a */
[----:B------:R-:W-:-:S07]  /*1b70*/  IMAD R27, R14, R37, R26 ;  /* 0x000000250e1b7224 */ /* 0x000fce00078e021a */
.L_x_24:
[----:B---34-:R-:W-:-:S04]  /*1b80*/  IMAD.IADD R17, R27, 0x1, R20 ;  /* 0x000000011b117824 */ /* 0x018fc800078e0214 */
[----:B------:R-:W-:-:S06]  /*1b90*/  IMAD.WIDE.U32 R16, R17, 0x2, R98 ;  /* 0x0000000211107825 */ /* 0x000fcc00078e0062 */
[----:B------:R-:W2:Y:S01]  /*1ba0*/  LDG.E.U16.CONSTANT R17, desc[UR6][R16.64] ;  /* 0x0000000610117981 */ /* 0x000ea2000c1e9500 */
[----:B------:R-:W-:Y:S01]  /*1bb0*/  IADD3 R15, PT, PT, R23, R20, RZ ;  /* 0x00000014170f7210 */ /* 0x000fe20007ffe0ff */
[C---:B------:R-:W-:Y:S01]  /*1bc0*/  VIADD R21, R20.reuse, 0x1 ;  /* 0x0000000114157836 */ /* 0x040fe20000000000 */
[----:B------:R-:W-:-:S03]  /*1bd0*/  ISETP.LT.U32.AND P4, PT, R20, 0x7, PT ;  /* 0x000000071400780c */ /* 0x000fc60003f81070 */
[----:B------:R-:W-:Y:S01]  /*1be0*/  IMAD.WIDE.U32 R14, R15, 0x2, R12 ;  /* 0x000000020f0e7825 */ /* 0x000fe200078e000c */
[----:B------:R-:W-:-:S03]  /*1bf0*/  IADD3 R22, PT, PT, R26, R21, RZ ;  /* 0x000000151a167210 */ /* 0x000fc60007ffe0ff */
[----:B------:R-:W-:Y:S01]  /*1c00*/  IMAD.MOV.U32 R20, RZ, RZ, R21 ;  /* 0x000000ffff147224 */ /* 0x000fe200078e0015 */
[----:B------:R-:W-:Y:S01]  /*1c10*/  ISETP.GE.U32.AND P0, PT, R22, R37, PT ;  /* 0x000000251600720c */ /* 0x000fe20003f06070 */
[----:B--2---:R4:W-:-:S12]  /*1c20*/  ST.E.U16 desc[UR6][R14.64], R17 ;  /* 0x000000110e007985 */ /* 0x0049d8000c101506 */
[----:B------:R-:W-:Y:S05]  /*1c30*/  @!P0 BRA P4, `(.L_x_24) ;  /* 0xfffffffc00d08947 */ /* 0x000fea000203ffff */
.L_x_23:
[----:B------:R-:W-:Y:S05]  /*1c40*/  BSYNC.RECONVERGENT B3 ;  /* 0x0000000000037941 */ /* 0x000fea0003800200 */
.L_x_22:
[----:B------:R-:W-:Y:S05]  /*1c50*/  BRA `(.L_x_25) ;  /* 0x00000000001c7947 */ /* 0x000fea0003800000 */
.L_x_21:
[----:B------:R-:W-:-:S05]  /*1c60*/  IADD3 R14, PT, PT, R24, 0x20, RZ ;  /* 0x00000020180e7810 */ /* 0x000fca0007ffe0ff */
[----:B------:R-:W-:-:S04]  /*1c70*/  IMAD R15, R14, R37, R26 ;  /* 0x000000250e0f7224 */ /* 0x000fc800078e021a */
[----:B------:R-:W-:-:S05]  /*1c80*/  IMAD.WIDE.U32 R14, R15, 0x2, R98 ;  /* 0x000000020f0e7825 */ /* 0x000fca00078e0062 */
[----:B0-23--:R-:W2:Y:S01]  /*1c90*/  LDG.E.128.CONSTANT R20, desc[UR6][R14.64] ;  /* 0x000000060e147981 */ /* 0x00dea2000c1e9d00 */
[----:B------:R-:W-:-:S04]  /*1ca0*/  IMAD R17, R24, 0x48, R26 ;  /* 0x0000004818117824 */ /* 0x000fc800078e021a */
[----:B------:R-:W-:-:S05]  /*1cb0*/  IMAD.WIDE.U32 R12, R17, 0x2, R12 ;  /* 0x00000002110c7825 */ /* 0x000fca00078e000c */
[----:B--2---:R0:W-:Y:S02]  /*1cc0*/  ST.E.128 desc[UR6][R12.64], R20 ;  /* 0x000000140c007985 */ /* 0x0041e4000c101d06 */
.L_x_25:
[----:B------:R-:W-:Y:S05]  /*1cd0*/  BSYNC.RECONVERGENT B2 ;  /* 0x0000000000027941 */ /* 0x000fea0003800200 */
.L_x_20:
[----:B------:R-:W-:Y:S05]  /*1ce0*/  @!P3 BRA P2, `(.L_x_26) ;  /* 0x000000000058b947 */ /* 0x000fea0001000000 */
[----:B------:R-:W-:Y:S01]  /*1cf0*/  ISETP.GE.AND P0, PT, R26, R37, PT ;  /* 0x000000251a00720c */ /* 0x000fe20003f06270 */
[----:B------:R-:W-:Y:S03]  /*1d00*/  BSSY.RECONVERGENT B2, `(.L_x_27) ;  /* 0x0000013000027945 */ /* 0x000fe60003800200 */
[----:B------:R-:W-:-:S13]  /*1d10*/  ISETP.GE.U32.OR P0, PT, R24, R19, P0 ;  /* 0x000000131800720c */ /* 0x000fda0000706470 */
[----:B------:R-:W-:Y:S05]  /*1d20*/  @P0 BRA `(.L_x_28) ;  /* 0x0000000000400947 */ /* 0x000fea0003800000 */
[C---:B0-----:R-:W-:Y:S01]  /*1d30*/  VIADD R12, R24.reuse, 0x20 ;  /* 0x00000020180c7836 */ /* 0x041fe20000000000 */
[----:B--23--:R-:W-:Y:S01]  /*1d40*/  MOV R16, RZ ;  /* 0x000000ff00107202 */ /* 0x00cfe20000000f00 */
[--C-:B------:R-:W-:Y:S02]  /*1d50*/  IMAD R19, R24, 0x48, R26.reuse ;  /* 0x0000004818137824 */ /* 0x100fe400078e021a */
[----:B------:R-:W-:-:S07]  /*1d60*/  IMAD R21, R12, R37, R26 ;  /* 0x000000250c157224 */ /* 0x000fce00078e021a */
.L_x_29:
[----:B0---4-:R-:W-:-:S04]  /*1d70*/  IMAD.IADD R15, R21, 0x1, R16 ;  /* 0x00000001150f7824 */ /* 0x011fc800078e0210 */
        /* <DEDUP_REMOVED lines=11> */
.L_x_28:
[----:B------:R-:W-:Y:S05]  /*1e30*/  BSYNC.RECONVERGENT B2 ;  /* 0x0000000000027941 */ /* 0x000fea0003800200 */
.L_x_27:
[----:B------:R-:W-:Y:S05]  /*1e40*/  BRA `(.L_x_19) ;  /* 0x00000000001c7947 */ /* 0x000fea0003800000 */
.L_x_26:
[----:B0-----:R-:W-:-:S05]  /*1e50*/  IADD3 R12, PT, PT, R24, 0x20, RZ ;  /* 0x00000020180c7810 */ /* 0x001fca0007ffe0ff */
[----:B------:R-:W-:-:S04]  /*1e60*/  IMAD R13, R12, R37, R26 ;  /* 0x000000250c0d7224 */ /* 0x000fc800078e021a */
[----:B------:R-:W-:-:S06]  /*1e70*/  IMAD.WIDE.U32 R12, R13, 0x2, R96 ;  /* 0x000000020d0c7825 */ /* 0x000fcc00078e0060 */
[----:B----4-:R-:W4:Y:S01]  /*1e80*/  LDG.E.128.CONSTANT R12, desc[UR6][R12.64] ;  /* 0x000000060c0c7981 */ /* 0x010f22000c1e9d00 */
[----:B--23--:R-:W-:-:S04]  /*1e90*/  IMAD R17, R24, 0x48, R26 ;  /* 0x0000004818117824 */ /* 0x00cfc800078e021a */
[----:B------:R-:W-:-:S05]  /*1ea0*/  IMAD.WIDE.U32 R10, R17, 0x2, R10 ;  /* 0x00000002110a7825 */ /* 0x000fca00078e000a */
[----:B----4-:R4:W-:Y:S02]  /*1eb0*/  ST.E.128 desc[UR6][R10.64], R12 ;  /* 0x0000000c0a007985 */ /* 0x0109e4000c101d06 */
.L_x_19:
[----:B------:R-:W-:Y:S05]  /*1ec0*/  BSYNC.RECONVERGENT B1 ;  /* 0x0000000000017941 */ /* 0x000fea0003800200 */
.L_x_18:
[----:B----4-:R-:W-:-:S05]  /*1ed0*/  VIADD R10, R18, 0xffffffdf ;  /* 0xffffffdf120a7836 */ /* 0x010fca0000000000 */
[----:B------:R-:W-:-:S13]  /*1ee0*/  ISETP.GE.U32.AND P0, PT, R10, 0x20, PT ;  /* 0x000000200a00780c */ /* 0x000fda0003f06070 */
[----:B------:R-:W-:Y:S05]  /*1ef0*/  @!P0 BRA `(.L_x_9) ;  /* 0x0000000400348947 */ /* 0x000fea0003800000 */
[----:B------:R-:W-:-:S05]  /*1f00*/  VIMNMX.U32 R10, PT, PT, R18, 0x60, PT ;  /* 0x00000060120a7848 */ /* 0x000fca0003fe0000 */
[----:B------:R-:W-:-:S05]  /*1f10*/  IMAD R11, R10, R25, -0x11f9 ;  /* 0xffffee070a0b7424 */ /* 0x000fca00078e0219 */
[----:B------:R-:W-:-:S04]  /*1f20*/  SHF.R.U32.HI R11, RZ, 0x3, R11 ;  /* 0x00000003ff0b7819 */ /* 0x000fc8000001160b */
[----:B------:R-:W-:-:S04]  /*1f30*/  LOP3.LUT R11, R11, 0x1fff, RZ, 0xc0, !PT ;  /* 0x00001fff0b0b7812 */ /* 0x000fc800078ec0ff */
[----:B------:R-:W-:-:S13]  /*1f40*/  ISETP.GE.U32.AND P0, PT, R0, R11, PT ;  /* 0x0000000b0000720c */ /* 0x000fda0003f06070 */
[----:B------:R-:W-:Y:S05]  /*1f50*/  @P0 BRA `(.L_x_9) ;  /* 0x00000004001c0947 */ /* 0x000fea0003800000 */
[C---:B------:R-:W-:Y:S01]  /*1f60*/  SHF.L.U32 R11, R0.reuse, 0x3, RZ ;  /* 0x00000003000b7819 */ /* 0x040fe200000006ff */
[----:B--23--:R-:W-:Y:S01]  /*1f70*/  IMAD.HI.U32 R17, R0, 0x1c71c71d, RZ ;  /* 0x1c71c71d00117827 */ /* 0x00cfe200078e00ff */
[----:B------:R-:W-:Y:S03]  /*1f80*/  BSSY.RECONVERGENT B1, `(.L_x_30) ;  /* 0x0000026000017945 */ /* 0x000fe60003800200 */
[----:B0-----:R-:W-:-:S04]  /*1f90*/  IMAD.HI.U32 R12, R11, 0x38e38e4, RZ ;  /* 0x038e38e40b0c7827 */ /* 0x001fc800078e00ff */
[----:B------:R-:W-:Y:S02]  /*1fa0*/  IMAD R26, R12, -0x48, R11 ;  /* 0xffffffb80c1a7824 */ /* 0x000fe400078e020b */
[----:B------:R-:W-:-:S03]  /*1fb0*/  VIADD R14, R10, 0xffffffc0 ;  /* 0xffffffc00a0e7836 */ /* 0x000fc60000000000 */
[----:B------:R-:W-:Y:S02]  /*1fc0*/  IADD3 R10, PT, PT, R26, 0x8, RZ ;  /* 0x000000081a0a7810 */ /* 0x000fe40007ffe0ff */
[CC--:B------:R-:W-:Y:S02]  /*1fd0*/  ISETP.LT.U32.AND P0, PT, R17.reuse, R14.reuse, PT ;  /* 0x0000000e1100720c */ /* 0x0c0fe40003f01070 */
[----:B------:R-:W-:Y:S02]  /*1fe0*/  ISETP.GT.AND P3, PT, R10, R37, PT ;  /* 0x000000250a00720c */ /* 0x000fe40003f64270 */
[----:B------:R-:W-:-:S11]  /*1ff0*/  ISETP.LT.U32.AND P2, PT, R17, R14, PT ;  /* 0x0000000e1100720c */ /* 0x000fd60003f41070 */
[----:B------:R-:W-:Y:S05]  /*2000*/  @!P3 BRA P0, `(.L_x_31) ;  /* 0x000000000058b947 */ /* 0x000fea0000000000 */
[----:B------:R-:W-:Y:S01]  /*2010*/  ISETP.GE.AND P0, PT, R26, R37, PT ;  /* 0x000000251a00720c */ /* 0x000fe20003f06270 */
[----:B------:R-:W-:Y:S03]  /*2020*/  BSSY.RECONVERGENT B2, `(.L_x_32) ;  /* 0x0000013000027945 */ /* 0x000fe60003800200 */
[----:B------:R-:W-:-:S13]  /*2030*/  ISETP.GE.U32.OR P0, PT, R17, R14, P0 ;  /* 0x0000000e1100720c */ /* 0x000fda0000706470 */
[----:B------:R-:W-:Y:S05]  /*2040*/  @P0 BRA `(.L_x_33) ;  /* 0x0000000000400947 */ /* 0x000fea0003800000 */
[C---:B------:R-:W-:Y:S01]  /*2050*/  LOP3.LUT R10, R17.reuse, 0x40, RZ, 0xfc, !PT ;  /* 0x00000040110a7812 */ /* 0x040fe200078efcff */
[--C-:B------:R-:W-:Y:S02]  /*2060*/  IMAD R22, R17, 0x48, R26.reuse ;  /* 0x0000004811167824 */ /* 0x100fe400078e021a */
[----:B------:R-:W-:Y:S02]  /*2070*/  IMAD.MOV.U32 R15, RZ, RZ, RZ ;  /* 0x000000ffff0f7224 */ /* 0x000fe400078e00ff */
[----:B------:R-:W-:-:S07]  /*2080*/  IMAD R24, R10, R37, R26 ;  /* 0x000000250a187224 */ /* 0x000fce00078e021a */
.L_x_34:
        /* <DEDUP_REMOVED lines=12> */
.L_x_33:
[----:B------:R-:W-:Y:S05]  /*2150*/  BSYNC.RECONVERGENT B2 ;  /* 0x0000000000027941 */ /* 0x000fea0003800200 */
.L_x_32:
[----:B------:R-:W-:Y:S05]  /*2160*/  BRA `(.L_x_35) ;  /* 0x00000000001c7947 */ /* 0x000fea0003800000 */
.L_x_31:
[----:B------:R-:W-:-:S05]  /*2170*/  LOP3.LUT R10, R17, 0x40, RZ, 0xfc, !PT ;  /* 0x00000040110a7812 */ /* 0x000fca00078efcff */
[----:B------:R-:W-:-:S04]  /*2180*/  IMAD R11, R10, R37, R26 ;  /* 0x000000250a0b7224 */ /* 0x000fc800078e021a */
[----:B------:R-:W-:-:S05]  /*2190*/  IMAD.WIDE.U32 R10, R11, 0x2, R98 ;  /* 0x000000020b0a7825 */ /* 0x000fca00078e0062 */
[----:B------:R-:W2:Y:S01]  /*21a0*/  LDG.E.128.CONSTANT R20, desc[UR6][R10.64] ;  /* 0x000000060a147981 */ /* 0x000ea2000c1e9d00 */
[----:B------:R-:W-:-:S04]  /*21b0*/  IMAD R13, R17, 0x48, R26 ;  /* 0x00000048110d7824 */ /* 0x000fc800078e021a */
[----:B-1----:R-:W-:-:S05]  /*21c0*/  IMAD.WIDE.U32 R6, R13, 0x2, R6 ;  /* 0x000000020d067825 */ /* 0x002fca00078e0006 */
[----:B--2---:R2:W-:Y:S02]  /*21d0*/  ST.E.128 desc[UR6][R6.64], R20 ;  /* 0x0000001406007985 */ /* 0x0045e4000c101d06 */
.L_x_35:
[----:B------:R-:W-:Y:S05]  /*21e0*/  BSYNC.RECONVERGENT B1 ;  /* 0x0000000000017941 */ /* 0x000fea0003800200 */
.L_x_30:
[----:B------:R-:W-:Y:S05]  /*21f0*/  @!P3 BRA P2, `(.L_x_36) ;  /* 0x000000000058b947 */ /* 0x000fea0001000000 */
[----:B------:R-:W-:Y:S01]  /*2200*/  ISETP.GE.AND P0, PT, R26, R37, PT ;  /* 0x000000251a00720c */ /* 0x000fe20003f06270 */
[----:B------:R-:W-:Y:S03]  /*2210*/  BSSY.RECONVERGENT B1, `(.L_x_37) ;  /* 0x0000013000017945 */ /* 0x000fe60003800200 */
[----:B------:R-:W-:-:S13]  /*2220*/  ISETP.GE.U32.OR P0, PT, R17, R14, P0 ;  /* 0x0000000e1100720c */ /* 0x000fda0000706470 */
[----:B------:R-:W-:Y:S05]  /*2230*/  @P0 BRA `(.L_x_38) ;  /* 0x0000000000400947 */ /* 0x000fea0003800000 */
[C---:B-12---:R-:W-:Y:S01]  /*2240*/  LOP3.LUT R6, R17.reuse, 0x40, RZ, 0xfc, !PT ;  /* 0x0000004011067812 */ /* 0x046fe200078efcff */
[--C-:B------:R-:W-:Y:S02]  /*2250*/  IMAD R17, R17, 0x48, R26.reuse ;  /* 0x0000004811117824 */ /* 0x100fe400078e021a */
[----:B------:R-:W-:Y:S02]  /*2260*/  IMAD.MOV.U32 R12, RZ, RZ, RZ ;  /* 0x000000ffff0c7224 */ /* 0x000fe400078e00ff */
[----:B------:R-:W-:-:S07]  /*2270*/  IMAD R15, R6, R37, R26 ;  /* 0x00000025060f7224 */ /* 0x000fce00078e021a */
.L_x_39:
[----:B0--3--:R-:W-:-:S05]  /*2280*/  IADD3 R11, PT, PT, R15, R12, RZ ;  /* 0x0000000c0f0b7210 */ /* 0x009fca0007ffe0ff */
        /* <DEDUP_REMOVED lines=11> */
.L_x_38:
[----:B------:R-:W-:Y:S05]  /*2340*/  BSYNC.RECONVERGENT B1 ;  /* 0x0000000000017941 */ /* 0x000fea0003800200 */
.L_x_37:
[----:B------:R-:W-:Y:S05]  /*2350*/  BRA `(.L_x_9) ;  /* 0x00000000001c7947 */ /* 0x000fea0003800000 */
.L_x_36:
[----:B-12---:R-:W-:-:S05]  /*2360*/  LOP3.LUT R6, R17, 0x40, RZ, 0xfc, !PT ;  /* 0x0000004011067812 */ /* 0x006fca00078efcff */
[----:B------:R-:W-:-:S04]  /*2370*/  IMAD R7, R6, R37, R26 ;  /* 0x0000002506077224 */ /* 0x000fc800078e021a */
[----:B------:R-:W-:-:S05]  /*2380*/  IMAD.WIDE.U32 R6, R7, 0x2, R96 ;  /* 0x0000000207067825 */ /* 0x000fca00078e0060 */
[----:B0-----:R-:W2:Y:S01]  /*2390*/  LDG.E.128.CONSTANT R12, desc[UR6][R6.64] ;  /* 0x00000006060c7981 */ /* 0x001ea2000c1e9d00 */
[----:B------:R-:W-:-:S04]  /*23a0*/  IMAD R17, R17, 0x48, R26 ;  /* 0x0000004811117824 */ /* 0x000fc800078e021a */
[----:B------:R-:W-:-:S05]  /*23b0*/  IMAD.WIDE.U32 R8, R17, 0x2, R8 ;  /* 0x0000000211087825 */ /* 0x000fca00078e0008 */
[----:B--2---:R0:W-:Y:S02]  /*23c0*/  ST.E.128 desc[UR6][R8.64], R12 ;  /* 0x0000000c08007985 */ /* 0x0041e4000c101d06 */
.L_x_9:
[----:B------:R-:W-:Y:S05]  /*23d0*/  BSYNC.RECONVERGENT B0 ;  /* 0x0000000000007941 */ /* 0x000fea0003800200 */
.L_x_8:
[----:B------:R-:W-:Y:S01]  /*23e0*/  VIADD R18, R18, 0x1f ;  /* 0x0000001f12127836 */ /* 0x000fe20000000000 */
[----:B------:R-:W-:Y:S04]  /*23f0*/  BAR.SYNC.DEFER_BLOCKING 0x0 ;  /* 0x0000000000007b1d */ /* 0x000fe80000010000 */
[----:B-123--:R-:W-:-:S04]  /*2400*/  SHF.R.S32.HI R7, RZ, 0x1f, R18 ;  /* 0x0000001fff077819 */ /* 0x00efc80000011412 */
[----:B------:R-:W-:Y:S01]  /*2410*/  LEA.HI R18, R7, R18, RZ, 0x5 ;  /* 0x0000001207127211 */ /* 0x000fe200078f28ff */
[----:B------:R-:W-:Y:S06]  /*2420*/  @!P1 BRA `(.L_x_40) ;  /* 0x0000002000709947 */ /* 0x000fec0003800000 */
[----:B------:R-:W1:Y:S01]  /*2430*/  LDCU UR4, c[0x0][0x3a8] ;  /* 0x00007500ff0477ac */ /* 0x000e620008000800 */
[----:B------:R-:W-:Y:S01]  /*2440*/  SHF.R.U32.HI R7, RZ, 0x2, R0 ;  /* 0x00000002ff077819 */ /* 0x000fe20000011600 */
[C---:B0-----:R-:W-:Y:S01]  /*2450*/  IMAD.WIDE.U32 R8, R0.reuse, 0xc0, R104 ;  /* 0x000000c000087825 */ /* 0x041fe200078e0068 */
[--C-:B------:R-:W-:Y:S02]  /*2460*/  SHF.R.U32.HI R6, RZ, 0x3, R0.reuse ;  /* 0x00000003ff067819 */ /* 0x100fe40000011600 */
[----:B------:R-:W-:Y:S01]  /*2470*/  SHF.R.U32.HI R12, RZ, 0x1, R0 ;  /* 0x00000001ff0c7819 */ /* 0x000fe20000011600 */
[C---:B------:R-:W-:Y:S01]  /*2480*/  IMAD.SHL.U32 R91, R0.reuse, 0x40, RZ ;  /* 0x00000040005b7824 */ /* 0x040fe200078e00ff */
[----:B------:R-:W-:Y:S01]  /*2490*/  LOP3.LUT R7, R7, 0x70, RZ, 0xc0, !PT ;  /* 0x0000007007077812 */ /* 0x000fe200078ec0ff */
[----:B------:R-:W-:Y:S01]  /*24a0*/  IMAD.WIDE.U32 R88, R0, 0x4, R88 ;  /* 0x0000000400587825 */ /* 0x000fe200078e0058 */
[----:B------:R-:W-:Y:S02]  /*24b0*/  LOP3.LUT R13, R6, 0x30, RZ, 0xc0, !PT ;  /* 0x00000030060d7812 */ /* 0x000fe400078ec0ff */
[----:B------:R-:W-:Y:S01]  /*24c0*/  IADD3 R6, P0, PT, R8, 0x20, RZ ;  /* 0x0000002008067810 */ /* 0x000fe20007f1e0ff */
[----:B------:R-:W-:Y:S01]  /*24d0*/  IMAD R11, R7, 0x48, RZ ;  /* 0x00000048070b7824 */ /* 0x000fe200078e02ff */
[----:B------:R-:W-:Y:S01]  /*24e0*/  LOP3.LUT R12, R12, 0x10, RZ, 0xc0, !PT ;  /* 0x000000100c0c7812 */ /* 0x000fe200078ec0ff */
[----:B------:R-:W-:Y:S01]  /*24f0*/  IMAD R10, R0, 0x30, RZ ;  /* 0x00000030000a7824 */ /* 0x000fe200078e02ff */
[----:B------:R-:W-:Y:S01]  /*2500*/  IADD3.X R8, PT, PT, RZ, R9, RZ, P0, !PT ;  /* 0x00000009ff087210 */ /* 0x000fe200007fe4ff */
[----:B------:R-:W-:Y:S01]  /*2510*/  IMAD.WIDE.U32 R92, R11, 0x2, R92 ;  /* 0x000000020b5c7825 */ /* 0x000fe200078e005c */
[----:B------:R-:W-:-:S02]  /*2520*/  SHF.R.S32.HI R9, RZ, 0x5, R18 ;  /* 0x00000005ff097819 */ /* 0x000fc40000011412 */
[----:B------:R-:W-:Y:S01]  /*2530*/  ISETP.GE.AND P2, PT, R13, R4, PT ;  /* 0x000000040d00720c */ /* 0x000fe20003f46270 */
[----:B------:R-:W-:Y:S01]  /*2540*/  IMAD R95, R7, 0x30, R12 ;  /* 0x00000030075f7824 */ /* 0x000fe200078e020c */
[----:B------:R-:W-:Y:S01]  /*2550*/  MOV R11, RZ ;  /* 0x000000ff000b7202 */ /* 0x000fe20000000f00 */
[----:B------:R-:W-:Y:S01]  /*2560*/  IMAD.WIDE.U32 R86, R0, 0x4, R102 ;  /* 0x0000000400567825 */ /* 0x000fe200078e0066 */
[----:B----4-:R-:W-:-:S03]  /*2570*/  VIMNMX R14, PT, PT, R9, 0x1, !PT ;  /* 0x00000001090e7848 */ /* 0x010fc60007fe0100 */
[----:B------:R-:W-:-:S04]  /*2580*/  IMAD.WIDE.U32 R90, R91, 0x4, R100 ;  /* 0x000000045b5a7825 */ /* 0x000fc800078e0064 */
[----:B-1----:R-:W-:Y:S02]  /*2590*/  IMAD.U32 R13, RZ, RZ, UR4 ;  /* 0x00000004ff0d7e24 */ /* 0x002fe4000f8e00ff */
[----:B------:R-:W-:Y:S02]  /*25a0*/  IMAD R15, R12, 0x48, RZ ;  /* 0x000000480c0f7824 */ /* 0x000fe400078e02ff */
[----:B------:R-:W-:-:S07]  /*25b0*/  IMAD.WIDE.U32 R94, R95, 0x4, R104 ;  /* 0x000000045f5e7825 */ /* 0x000fce00078e0068 */
.L_x_62:
[----:B0-----:R-:W0:Y:S01]  /*25c0*/  LDC R80, c[0x0][0x3a8] ;  /* 0x0000ea00ff507b82 */ /* 0x001e220000000800 */
[----:B--23--:R-:W-:-:S05]  /*25d0*/  IMAD.HI.U32 R16, R11, -0x55555555, RZ ;  /* 0xaaaaaaab0b107827 */ /* 0x00cfca00078e00ff */
[----:B------:R-:W-:-:S05]  /*25e0*/  SHF.R.U32.HI R16, RZ, 0x1, R16 ;  /* 0x00000001ff107819 */ /* 0x000fca0000011610 */
[----:B------:R-:W-:-:S05]  /*25f0*/  IMAD R16, R16, -0x3, R11 ;  /* 0xfffffffd10107824 */ /* 0x000fca00078e020b */
[----:B------:R-:W-:-:S05]  /*2600*/  SHF.L.U32 R16, R16, 0x1, RZ ;  /* 0x0000000110107819 */ /* 0x000fca00000006ff */
[----:B-----5:R-:W-:Y:S02]  /*2610*/  IMAD R20, R16, 0x8, R85 ;  /* 0x0000000810147824 */ /* 0x020fe400078e0255 */
[----:B0-----:R-:W-:-:S05]  /*2620*/  IMAD R81, R11, -0x20, R80 ;  /* 0xffffffe00b517824 */ /* 0x001fca00078e0250 */
[----:B------:R-:W-:-:S04]  /*2630*/  ISETP.GT.AND P0, PT, R81, R12, PT ;  /* 0x0000000c5100720c */ /* 0x000fc80003f04270 */
[----:B------:R-:W-:-:S13]  /*2640*/  ISETP.GE.OR P0, PT, R7, R4, !P0 ;  /* 0x000000040700720c */ /* 0x000fda0004706670 */
[----:B-1----:R-:W-:Y:S05]  /*2650*/  @P0 BRA `(.L_x_41) ;  /* 0x0000000400100947 */ /* 0x002fea0003800000 */
[----:B------:R-:W2:Y:S01]  /*2660*/  LDL.64 R16, [R20+0x8] ;  /* 0x0000080014107983 */ /* 0x000ea20000100a00 */
[----:B------:R-:W-:Y:S01]  /*2670*/  MOV R37, RZ ;  /* 0x000000ff00257202 */ /* 0x000fe20000000f00 */
[----:B------:R-:W0:Y:S02]  /*2680*/  S2R R43, SR_LANEID ;  /* 0x00000000002b7919 */ /* 0x000e240000000000 */
[----:B0-----:R-:W-:Y:S02]  /*2690*/  LOP3.LUT R36, R43, 0x3, RZ, 0xc0, !PT ;  /* 0x000000032b247812 */ /* 0x001fe400078ec0ff */
[----:B------:R-:W-:-:S05]  /*26a0*/  SHF.R.U32.HI R43, RZ, 0x2, R43 ;  /* 0x00000002ff2b7819 */ /* 0x000fca000001162b */
[----:B------:R-:W-:-:S03]  /*26b0*/  IMAD.WIDE.U32 R18, R43, 0x24, R36 ;  /* 0x000000242b127825 */ /* 0x000fc600078e0024 */
[----:B------:R-:W-:-:S04]  /*26c0*/  LEA R38, P0, R18, R92, 0x2 ;  /* 0x0000005c12267211 */ /* 0x000fc800078010ff */
[----:B------:R-:W-:-:S05]  /*26d0*/  LEA.HI.X R39, R18, R93, R19, 0x2, P0 ;  /* 0x0000005d12277211 */ /* 0x000fca00000f1413 */
[----:B------:R-:W3:Y:S04]  /*26e0*/  LD.E R32, desc[UR6][R38.64] ;  /* 0x0000000626207980 */ /* 0x000ee8000c101900 */
[----:B------:R-:W3:Y:S04]  /*26f0*/  LD.E R33, desc[UR6][R38.64+0x480] ;  /* 0x0004800626217980 */ /* 0x000ee8000c101900 */
[----:B------:R-:W3:Y:S04]  /*2700*/  LD.E R34, desc[UR6][R38.64+0x10] ;  /* 0x0000100626227980 */ /* 0x000ee8000c101900 */
[----:B------:R-:W3:Y:S04]  /*2710*/  LD.E R35, desc[UR6][R38.64+0x490] ;  /* 0x0004900626237980 */ /* 0x000ee8000c101900 */
[----:B------:R-:W4:Y:S04]  /*2720*/  LD.E R20, desc[UR6][R38.64+0x40] ;  /* 0x0000400626147980 */ /* 0x000f28000c101900 */
[----:B------:R-:W4:Y:S04]  /*2730*/  LD.E R21, desc[UR6][R38.64+0x4c0] ;  /* 0x0004c00626157980 */ /* 0x000f28000c101900 */
[----:B------:R-:W4:Y:S04]  /*2740*/  LD.E R22, desc[UR6][R38.64+0x50] ;  /* 0x0000500626167980 */ /* 0x000f28000c101900 */
[----:B------:R-:W4:Y:S04]  /*2750*/  LD.E R23, desc[UR6][R38.64+0x4d0] ;  /* 0x0004d00626177980 */ /* 0x000f28000c101900 */
[----:B------:R-:W5:Y:S04]  /*2760*/  LD.E R24, desc[UR6][R38.64+0x60] ;  /* 0x0000600626187980 */ /* 0x000f68000c101900 */
[----:B------:R-:W5:Y:S04]  /*2770*/  LD.E R25, desc[UR6][R38.64+0x4e0] ;  /* 0x0004e00626197980 */ /* 0x000f68000c101900 */
[----:B------:R-:W5:Y:S04]  /*2780*/  LD.E R26, desc[UR6][R38.64+0x70] ;  /* 0x00007006261a7980 */ /* 0x000f68000c101900 */
[----:B------:R-:W5:Y:S01]  /*2790*/  LD.E R27, desc[UR6][R38.64+0x4f0] ;  /* 0x0004f006261b7980 */ /* 0x000f62000c101900 */
[----:B--2---:R-:W-:-:S03]  /*27a0*/  IMAD.WIDE.U32 R16, R15, 0x2, R16 ;  /* 0x000000020f107825 */ /* 0x004fc600078e0010 */
[----:B------:R-:W-:-:S03]  /*27b0*/  LEA R40, P1, R18, R16, 0x2 ;  /* 0x0000001012287211 */ /* 0x000fc600078210ff */
[----:B------:R-:W2:Y:S01]  /*27c0*/  LD.E R16, desc[UR6][R38.64+0x20] ;  /* 0x0000200626107980 */ /* 0x000ea2000c101900 */
[----:B------:R-:W-:-:S03]  /*27d0*/  LEA.HI.X R41, R18, R17, R19, 0x2, P1 ;  /* 0x0000001112297211 */ /* 0x000fc600008f1413 */
[----:B------:R-:W2:Y:S04]  /*27e0*/  LD.E R17, desc[UR6][R38.64+0x4a0] ;  /* 0x0004a00626117980 */ /* 0x000ea8000c101900 */
[----:B------:R-:W3:Y:S04]  /*27f0*/  LD.E R28, desc[UR6][R40.64] ;  /* 0x00000006281c7980 */ /* 0x000ee8000c101900 */
[----:B------:R-:W3:Y:S04]  /*2800*/  LD.E R29, desc[UR6][R40.64+0x10] ;  /* 0x00001006281d7980 */ /* 0x000ee8000c101900 */
[----:B------:R-:W4:Y:S04]  /*2810*/  LD.E R44, desc[UR6][R40.64+0x480] ;  /* 0x00048006282c7980 */ /* 0x000f28000c101900 */
[----:B------:R-:W4:Y:S04]  /*2820*/  LD.E R45, desc[UR6][R40.64+0x490] ;  /* 0x00049006282d7980 */ /* 0x000f28000c101900 */
[----:B------:R-:W2:Y:S04]  /*2830*/  LD.E R46, desc[UR6][R40.64+0x20] ;  /* 0x00002006282e7980 */ /* 0x000ea8000c101900 */
[----:B------:R-:W2:Y:S04]  /*2840*/  LD.E R47, desc[UR6][R40.64+0x30] ;  /* 0x00003006282f7980 */ /* 0x000ea8000c101900 */
[----:B------:R-:W2:Y:S04]  /*2850*/  LD.E R18, desc[UR6][R38.64+0x30] ;  /* 0x0000300626127980 */ /* 0x000ea8000c101900 */
[----:B------:R-:W2:Y:S04]  /*2860*/  LD.E R19, desc[UR6][R38.64+0x4b0] ;  /* 0x0004b00626137980 */ /* 0x000ea8000c101900 */
[----:B------:R-:W5:Y:S04]  /*2870*/  LD.E R48, desc[UR6][R40.64+0x4a0] ;  /* 0x0004a00628307980 */ /* 0x000f68000c101900 */
        /* <DEDUP_REMOVED lines=8> */
[----:B------:R-:W5:Y:S01]  /*2900*/  LD.E R57, desc[UR6][R40.64+0x4f0] ;  /* 0x0004f00628397980 */ /* 0x000f62000c101900 */
[----:B------:R-:W-:Y:S05]  /*2910*/  WARPSYNC.ALL ;  /* 0x0000000000007948 */ /* 0x000fea0003800000 */
[----:B------:R-:W0:Y:S01]  /*2920*/  LDCU UR4, c[0x0][0x3b0] ;  /* 0x00007600ff0477ac */ /* 0x000e220008000800 */
[----:B------:R-:W-:Y:S01]  /*2930*/  IMAD.WIDE.U32 R36, R43, 0x18, R36 ;  /* 0x000000182b247825 */ /* 0x000fe200078e0024 */
[C---:B---3--:R-:W-:Y:S08]  /*2940*/  HMMA.16816.F32 R28, R32.reuse, R28, RZ ;  /* 0x0000001c201c723c */ /* 0x048ff000000018ff */
[----:B----4-:R-:W-:-:S12]  /*2950*/  HMMA.16816.F32 R32, R32, R44, RZ ;  /* 0x0000002c2020723c */ /* 0x010fd800000018ff */
[C---:B--2---:R-:W-:Y:S08]  /*2960*/  HMMA.16816.F32 R28, R16.reuse, R46, R28 ;  /* 0x0000002e101c723c */ /* 0x044ff0000000181c */
[----:B-----5:R-:W-:-:S12]  /*2970*/  HMMA.16816.F32 R32, R16, R48, R32 ;  /* 0x000000301020723c */ /* 0x020fd80000001820 */
[C---:B------:R-:W-:Y:S08]  /*2980*/  HMMA.16816.F32 R28, R20.reuse, R50, R28 ;  /* 0x00000032141c723c */ /* 0x040ff0000000181c */
[----:B------:R-:W-:-:S12]  /*2990*/  HMMA.16816.F32 R32, R20, R52, R32 ;  /* 0x000000341420723c */ /* 0x000fd80000001820 */
[C---:B------:R-:W-:Y:S08]  /*29a0*/  HMMA.16816.F32 R28, R24.reuse, R54, R28 ;  /* 0x00000036181c723c */ /* 0x040ff0000000181c */
[----:B------:R-:W-:Y:S01]  /*29b0*/  HMMA.16816.F32 R32, R24, R56, R32 ;  /* 0x000000381820723c */ /* 0x000fe20000001820 */
[----:B------:R-:W-:-:S04]  /*29c0*/  LEA R16, P0, R36, R94, 0x3 ;  /* 0x0000005e24107211 */ /* 0x000fc800078018ff */
[----:B------:R-:W-:-:S06]  /*29d0*/  LEA.HI.X R17, R36, R95, R37, 0x3, P0 ;  /* 0x0000005f24117211 */ /* 0x000fcc00000f1c25 */
[----:B0-----:R-:W-:Y:S01]  /*29e0*/  FMUL R28, R28, UR4 ;  /* 0x000000041c1c7c20 */ /* 0x001fe20008400000 */
[----:B------:R-:W-:Y:S01]  /*29f0*/  FMUL R29, R29, UR4 ;  /* 0x000000041d1d7c20 */ /* 0x000fe20008400000 */
[----:B------:R-:W-:Y:S01]  /*2a00*/  FMUL R30, R30, UR4 ;  /* 0x000000041e1e7c20 */ /* 0x000fe20008400000 */
[----:B------:R-:W-:-:S05]  /*2a10*/  FMUL R31, R31, UR4 ;  /* 0x000000041f1f7c20 */ /* 0x000fca0008400000 */
[----:B------:R-:W-:Y:S01]  /*2a20*/  FMUL R32, R32, UR4 ;  /* 0x0000000420207c20 */ /* 0x000fe20008400000 */
[----:B------:R-:W-:Y:S01]  /*2a30*/  FMUL R33, R33, UR4 ;  /* 0x0000000421217c20 */ /* 0x000fe20008400000 */
[----:B------:R-:W-:Y:S01]  /*2a40*/  FMUL R34, R34, UR4 ;  /* 0x0000000422227c20 */ /* 0x000fe20008400000 */
[----:B------:R-:W-:Y:S01]  /*2a50*/  FMUL R35, R35, UR4 ;  /* 0x0000000423237c20 */ /* 0x000fe20008400000 */
[----:B------:R0:W-:Y:S04]  /*2a60*/  ST.E.64 desc[UR6][R16.64], R28 ;  /* 0x0000001c10007985 */ /* 0x0001e8000c101b06 */
[----:B------:R0:W-:Y:S04]  /*2a70*/  ST.E.64 desc[UR6][R16.64+0x600], R30 ;  /* 0x0006001e10007985 */ /* 0x0001e8000c101b06 */
[----:B------:R0:W-:Y:S04]  /*2a80*/  ST.E.64 desc[UR6][R16.64+0x20], R32 ;  /* 0x0000202010007985 */ /* 0x0001e8000c101b06 */
[----:B------:R0:W-:Y:S02]  /*2a90*/  ST.E.64 desc[UR6][R16.64+0x620], R34 ;  /* 0x0006202210007985 */ /* 0x0001e4000c101b06 */
.L_x_41:
[----:B------:R-:W-:Y:S01]  /*2aa0*/  ISETP.GE.AND P0, PT, R0, R4, PT ;  /* 0x000000040000720c */ /* 0x000fe20003f06270 */
[----:B------:R-:W-:Y:S05]  /*2ab0*/  WARPSYNC.ALL ;  /* 0x0000000000007948 */ /* 0x000fea0003800000 */
[----:B0-----:R-:W-:Y:S01]  /*2ac0*/  VIMNMX R16, PT, PT, R13, 0x20, PT ;  /* 0x000000200d107848 */ /* 0x001fe20003fe0100 */
[----:B------:R-:W-:Y:S03]  /*2ad0*/  BAR.SYNC.DEFER_BLOCKING 0x0 ;  /* 0x0000000000007b1d */ /* 0x000fe60000010000 */
[----:B------:R-:W-:-:S03]  /*2ae0*/  VIMNMX R36, PT, PT, R16, 0x1, !PT ;  /* 0x0000000110247848 */ /* 0x000fc60007fe0100 */
[----:B------:R-:W-:Y:S01]  /*2af0*/  BSSY.RECONVERGENT B0, `(.L_x_42) ;  /* 0x000014f000007945 */ /* 0x000fe20003800200 */
[C---:B------:R-:W-:Y:S02]  /*2b00*/  LOP3.LUT R38, R36.reuse, 0x7, RZ, 0xc0, !PT ;  /* 0x0000000724267812 */ /* 0x040fe400078ec0ff */
[----:B------:R-:W-:Y:S01]  /*2b10*/  LOP3.LUT R39, R36, 0xf, RZ, 0xc0, !PT ;  /* 0x0000000f24277812 */ /* 0x000fe200078ec0ff */
[----:B------:R-:W-:Y:S06]  /*2b20*/  @P0 BRA `(.L_x_43) ;  /* 0x00000014002c0947 */ /* 0x000fec0003800000 */
[----:B------:R0:W5:Y:S04]  /*2b30*/  LD.E R33, desc[UR6][R88.64] ;  /* 0x0000000658217980 */ /* 0x000168000c101900 */
[----:B------:R0:W5:Y:S01]  /*2b40*/  LD.E R83, desc[UR6][R86.64] ;  /* 0x0000000656537980 */ /* 0x000162000c101900 */
[----:B------:R-:W-:Y:S01]  /*2b50*/  ISETP.GE.AND P0, PT, R81, 0x1, PT ;  /* 0x000000015100780c */ /* 0x000fe20003f06270 */
[----:B------:R-:W-:-:S12]  /*2b60*/  IMAD.MOV.U32 R82, RZ, RZ, -0x800000 ;  /* 0xff800000ff527424 */ /* 0x000fd800078e00ff */
[----:B0-----:R-:W-:Y:S05]  /*2b70*/  @!P0 BRA `(.L_x_44) ;  /* 0x0000000400408947 */ /* 0x001fea0003800000 */
[----:B------:R-:W-:Y:S01]  /*2b80*/  ISETP.GE.AND P0, PT, R13, 0x10, PT ;  /* 0x000000100d00780c */ /* 0x000fe20003f06270 */
[----:B------:R-:W-:Y:S01]  /*2b90*/  IMAD.MOV.U32 R37, RZ, RZ, RZ ;  /* 0x000000ffff257224 */ /* 0x000fe200078e00ff */
[----:B------:R-:W-:Y:S02]  /*2ba0*/  ISETP.NE.AND P1, PT, R39, RZ, PT ;  /* 0x000000ff2700720c */ /* 0x000fe40003f25270 */
[----:B------:R-:W-:-:S09]  /*2bb0*/  MOV R82, 0xff800000 ;  /* 0xff80000000527802 */ /* 0x000fd20000000f00 */
[----:B------:R-:W-:Y:S05]  /*2bc0*/  @!P0 BRA `(.L_x_45) ;  /* 0x00000000005c8947 */ /* 0x000fea0003800000 */
[----:B------:R-:W-:Y:S01]  /*2bd0*/  LOP3.LUT R37, R36, 0x30, RZ, 0xc0, !PT ;  /* 0x0000003024257812 */ /* 0x000fe200078ec0ff */
[----:B------:R-:W-:Y:S01]  /*2be0*/  IMAD.MOV.U32 R17, RZ, RZ, R6 ;  /* 0x000000ffff117224 */ /* 0x000fe200078e0006 */
[----:B------:R-:W-:Y:S02]  /*2bf0*/  MOV R82, 0xff800000 ;  /* 0xff80000000527802 */ /* 0x000fe40000000f00 */
[----:B------:R-:W-:Y:S01]  /*2c00*/  MOV R35, R8 ;  /* 0x0000000800237202 */ /* 0x000fe20000000f00 */
[----:B------:R-:W-:-:S07]  /*2c10*/  IMAD.MOV R32, RZ, RZ, -R37 ;  /* 0x000000ffff207224 */ /* 0x000fce00078e0a25 */
.L_x_46:
[----:B------:R-:W-:-:S05]  /*2c20*/  MOV R34, R17 ;  /* 0x0000001100227202 */ /* 0x000fca0000000f00 */
[----:B------:R-:W2:Y:S04]  /*2c30*/  LD.E.128 R16, desc[UR6][R34.64+-0x20] ;  /* 0xffffe00622107980 */ /* 0x000ea8000c101d00 */
[----:B------:R-:W3:Y:S04]  /*2c40*/  LD.E.128 R20, desc[UR6][R34.64+-0x10] ;  /* 0xfffff00622147980 */ /* 0x000ee8000c101d00 */
[----:B------:R-:W4:Y:S04]  /*2c50*/  LD.E.128 R24, desc[UR6][R34.64] ;  /* 0x0000000622187980 */ /* 0x000f28000c101d00 */
[----:B------:R0:W4:Y:S01]  /*2c60*/  LD.E.128 R28, desc[UR6][R34.64+0x10] ;  /* 0x00001006221c7980 */ /* 0x000122000c101d00 */
[----:B------:R-:W-:-:S05]  /*2c70*/  VIADD R32, R32, 0x10 ;  /* 0x0000001020207836 */ /* 0x000fca0000000000 */
[----:B------:R-:W-:Y:S02]  /*2c80*/  ISETP.NE.AND P0, PT, R32, RZ, PT ;  /* 0x000000ff2000720c */ /* 0x000fe40003f05270 */
[----:B--2---:R-:W-:Y:S02]  /*2c90*/  FMNMX3 R16, R82, R16, R17, !PT ;  /* 0x0000001052107276 */ /* 0x004fe40007800011 */
[----:B------:R-:W-:Y:S02]  /*2ca0*/  IADD3 R17, P3, PT, R34, 0x40, RZ ;  /* 0x0000004022117810 */ /* 0x000fe40007f7e0ff */
[----:B------:R-:W-:Y:S02]  /*2cb0*/  FMNMX3 R16, R16, R18, R19, !PT ;  /* 0x0000001210107276 */ /* 0x000fe40007800013 */
[----:B0-----:R-:W-:Y:S02]  /*2cc0*/  IADD3.X R35, PT, PT, RZ, R35, RZ, P3, !PT ;  /* 0x00000023ff237210 */ /* 0x001fe40001ffe4ff */
[----:B---3--:R-:W-:-:S04]  /*2cd0*/  FMNMX3 R16, R16, R20, R21, !PT ;  /* 0x0000001410107276 */ /* 0x008fc80007800015 */
[----:B------:R-:W-:-:S04]  /*2ce0*/  FMNMX3 R16, R16, R22, R23, !PT ;  /* 0x0000001610107276 */ /* 0x000fc80007800017 */
[----:B----4-:R-:W-:-:S04]  /*2cf0*/  FMNMX3 R16, R16, R24, R25, !PT ;  /* 0x0000001810107276 */ /* 0x010fc80007800019 */
[----:B------:R-:W-:-:S04]  /*2d00*/  FMNMX3 R16, R16, R26, R27, !PT ;  /* 0x0000001a10107276 */ /* 0x000fc8000780001b */
[----:B------:R-:W-:-:S04]  /*2d10*/  FMNMX3 R16, R16, R28, R29, !PT ;  /* 0x0000001c10107276 */ /* 0x000fc8000780001d */
[----:B------:R-:W-:Y:S01]  /*2d20*/  FMNMX3 R82, R16, R30, R31, !PT ;  /* 0x0000001e10527276 */ /* 0x000fe2000780001f */
[----:B------:R-:W-:Y:S06]  /*2d30*/  @P0 BRA `(.L_x_46) ;  /* 0xfffffffc00b80947 */ /* 0x000fec000383ffff */
.L_x_45:
[----:B------:R-:W-:Y:S05]  /*2d40*/  @!P1 BRA `(.L_x_44) ;  /* 0x0000000000cc9947 */ /* 0x000fea0003800000 */
[----:B------:R-:W-:Y:S02]  /*2d50*/  ISETP.GE.U32.AND P0, PT, R39, 0x8, PT ;  /* 0x000000082700780c */ /* 0x000fe40003f06070 */
[----:B------:R-:W-:-:S11]  /*2d60*/  ISETP.NE.AND P1, PT, R38, RZ, PT ;  /* 0x000000ff2600720c */ /* 0x000fd60003f25270 */
[----:B------:R-:W-:Y:S05]  /*2d70*/  @!P0 BRA `(.L_x_47) ;  /* 0x00000000003c8947 */ /* 0x000fea0003800000 */
[C---:B------:R-:W-:Y:S01]  /*2d80*/  IADD3 R16, P0, PT, R10.reuse, R37, RZ ;  /* 0x000000250a107210 */ /* 0x040fe20007f1e0ff */
[----:B------:R-:W-:-:S03]  /*2d90*/  IMAD.IADD R21, R10, 0x1, R37 ;  /* 0x000000010a157824 */ /* 0x000fc600078e0225 */
[----:B------:R-:W-:Y:S01]  /*2da0*/  IADD3.X R17, PT, PT, RZ, RZ, RZ, P0, !PT ;  /* 0x000000ffff117210 */ /* 0x000fe200007fe4ff */
[----:B------:R-:W-:Y:S01]  /*2db0*/  IMAD.WIDE.U32 R20, R21, 0x4, R104 ;  /* 0x0000000415147825 */ /* 0x000fe200078e0068 */
[----:B------:R-:W-:-:S04]  /*2dc0*/  LEA R22, P0, R16, UR14, 0x2 ;  /* 0x0000000e10167c11 */ /* 0x000fc8000f8010ff */
[----:B------:R-:W-:Y:S01]  /*2dd0*/  LEA.HI.X R23, R16, UR17, R17, 0x2, P0 ;  /* 0x0000001110177c11 */ /* 0x000fe200080f1411 */
[----:B------:R-:W2:Y:S04]  /*2de0*/  LD.E R21, desc[UR6][R20.64] ;  /* 0x0000000614157980 */ /* 0x000ea8000c101900 */
[----:B------:R-:W2:Y:S04]  /*2df0*/  LD.E R24, desc[UR6][R22.64+0x4] ;  /* 0x0000040616187980 */ /* 0x000ea8000c101900 */
[----:B------:R-:W3:Y:S04]  /*2e00*/  LD.E.64 R26, desc[UR6][R22.64+0x8] ;  /* 0x00000806161a7980 */ /* 0x000ee8000c101b00 */
[----:B------:R-:W4:Y:S01]  /*2e10*/  LD.E.128 R16, desc[UR6][R22.64+0x10] ;  /* 0x0000100616107980 */ /* 0x000f22000c101d00 */
[----:B------:R-:W-:Y:S01]  /*2e20*/  VIADD R37, R37, 0x8 ;  /* 0x0000000825257836 */ /* 0x000fe20000000000 */
[----:B--2---:R-:W-:-:S04]  /*2e30*/  FMNMX3 R24, R82, R21, R24, !PT ;  /* 0x0000001552187276 */ /* 0x004fc80007800018 */
[----:B---3--:R-:W-:-:S04]  /*2e40*/  FMNMX3 R24, R24, R26, R27, !PT ;  /* 0x0000001a18187276 */ /* 0x008fc8000780001b */
[----:B----4-:R-:W-:-:S04]  /*2e50*/  FMNMX3 R16, R24, R16, R17, !PT ;  /* 0x0000001018107276 */ /* 0x010fc80007800011 */
[----:B------:R-:W-:-:S07]  /*2e60*/  FMNMX3 R82, R16, R18, R19, !PT ;  /* 0x0000001210527276 */ /* 0x000fce0007800013 */
.L_x_47:
[----:B------:R-:W-:Y:S05]  /*2e70*/  @!P1 BRA `(.L_x_44) ;  /* 0x0000000000809947 */ /* 0x000fea0003800000 */
[----:B------:R-:W-:Y:S02]  /*2e80*/  ISETP.GE.U32.AND P0, PT, R38, 0x4, PT ;  /* 0x000000042600780c */ /* 0x000fe40003f06070 */
[----:B------:R-:W-:-:S04]  /*2e90*/  LOP3.LUT R24, R36, 0x3, RZ, 0xc0, !PT ;  /* 0x0000000324187812 */ /* 0x000fc800078ec0ff */
[----:B------:R-:W-:-:S07]  /*2ea0*/  ISETP.NE.AND P1, PT, R24, RZ, PT ;  /* 0x000000ff1800720c */ /* 0x000fce0003f25270 */
[----:B------:R-:W-:Y:S06]  /*2eb0*/  @!P0 BRA `(.L_x_48) ;  /* 0x0000000000308947 */ /* 0x000fec0003800000 */
[CC--:B------:R-:W-:Y:S02]  /*2ec0*/  IADD3 R19, P0, PT, R10.reuse, R37.reuse, RZ ;  /* 0x000000250a137210 */ /* 0x0c0fe40007f1e0ff */
[----:B------:R-:W-:-:S03]  /*2ed0*/  IADD3 R17, PT, PT, R10, R37, RZ ;  /* 0x000000250a117210 */ /* 0x000fc60007ffe0ff */
[----:B------:R-:W-:Y:S01]  /*2ee0*/  IMAD.X R20, RZ, RZ, RZ, P0 ;  /* 0x000000ffff147224 */ /* 0x000fe200000e06ff */
[----:B------:R-:W-:Y:S01]  /*2ef0*/  LEA R18, P0, R19, UR14, 0x2 ;  /* 0x0000000e13127c11 */ /* 0x000fe2000f8010ff */
[----:B------:R-:W-:-:S03]  /*2f00*/  IMAD.WIDE.U32 R16, R17, 0x4, R104 ;  /* 0x0000000411107825 */ /* 0x000fc600078e0068 */
[----:B------:R-:W-:-:S03]  /*2f10*/  LEA.HI.X R19, R19, UR17, R20, 0x2, P0 ;  /* 0x0000001113137c11 */ /* 0x000fc600080f1414 */
[----:B------:R-:W2:Y:S04]  /*2f20*/  LD.E R17, desc[UR6][R16.64] ;  /* 0x0000000610117980 */ /* 0x000ea8000c101900 */
[----:B------:R-:W2:Y:S04]  /*2f30*/  LD.E R20, desc[UR6][R18.64+0x4] ;  /* 0x0000040612147980 */ /* 0x000ea8000c101900 */
[----:B------:R-:W3:Y:S01]  /*2f40*/  LD.E.64 R22, desc[UR6][R18.64+0x8] ;  /* 0x0000080612167980 */ /* 0x000ee2000c101b00 */
[----:B------:R-:W-:Y:S02]  /*2f50*/  IADD3 R37, PT, PT, R37, 0x4, RZ ;  /* 0x0000000425257810 */ /* 0x000fe40007ffe0ff */
[----:B--2---:R-:W-:-:S04]  /*2f60*/  FMNMX3 R20, R82, R17, R20, !PT ;  /* 0x0000001152147276 */ /* 0x004fc80007800014 */
[----:B---3--:R-:W-:-:S07]  /*2f70*/  FMNMX3 R82, R20, R22, R23, !PT ;  /* 0x0000001614527276 */ /* 0x008fce0007800017 */
.L_x_48:
[----:B------:R-:W-:Y:S05]  /*2f80*/  @!P1 BRA `(.L_x_44) ;  /* 0x00000000003c9947 */ /* 0x000fea0003800000 */
[----:B------:R-:W-:-:S04]  /*2f90*/  IMAD.IADD R17, R10, 0x1, R37 ;  /* 0x000000010a117824 */ /* 0x000fc800078e0225 */
[----:B------:R-:W-:-:S06]  /*2fa0*/  IMAD.WIDE.U32 R16, R17, 0x4, R104 ;  /* 0x0000000411107825 */ /* 0x000fcc00078e0068 */
[----:B------:R-:W2:Y:S01]  /*2fb0*/  LD.E R17, desc[UR6][R16.64] ;  /* 0x0000000610117980 */ /* 0x000ea2000c101900 */
[----:B------:R-:W-:Y:S02]  /*2fc0*/  ISETP.NE.AND P0, PT, R24, 0x1, PT ;  /* 0x000000011800780c */ /* 0x000fe40003f05270 */
[----:B--2---:R-:W-:-:S11]  /*2fd0*/  FMNMX R82, R82, R17, !PT ;  /* 0x0000001152527209 */ /* 0x004fd60007800000 */
[----:B------:R-:W-:Y:S05]  /*2fe0*/  @!P0 BRA `(.L_x_44) ;  /* 0x0000000000248947 */ /* 0x000fea0003800000 */
[----:B------:R-:W-:-:S04]  /*2ff0*/  IADD3 R37, P0, PT, R10, R37, RZ ;  /* 0x000000250a257210 */ /* 0x000fc80007f1e0ff */
[----:B------:R-:W-:Y:S02]  /*3000*/  IADD3.X R18, PT, PT, RZ, RZ, RZ, P0, !PT ;  /* 0x000000ffff127210 */ /* 0x000fe400007fe4ff */
[----:B------:R-:W-:-:S04]  /*3010*/  LEA R16, P0, R37, UR14, 0x2 ;  /* 0x0000000e25107c11 */ /* 0x000fc8000f8010ff */
[----:B------:R-:W-:-:S05]  /*3020*/  LEA.HI.X R17, R37, UR17, R18, 0x2, P0 ;  /* 0x0000001125117c11 */ /* 0x000fca00080f1412 */
[----:B------:R-:W2:Y:S04]  /*3030*/  LD.E R19, desc[UR6][R16.64+0x4] ;  /* 0x0000040610137980 */ /* 0x000ea8000c101900 */
[----:B------:R-:W3:Y:S01]  /*3040*/  LD.E R21, desc[UR6][R16.64+0x8] ;  /* 0x0000080610157980 */ /* 0x000ee2000c101900 */
[----:B------:R-:W-:Y:S02]  /*3050*/  ISETP.NE.AND P0, PT, R24, 0x2, PT ;  /* 0x000000021800780c */ /* 0x000fe40003f05270 */
[----:B--2---:R-:W-:-:S11]  /*3060*/  FMNMX R82, R82, R19, !PT ;  /* 0x0000001352527209 */ /* 0x004fd60007800000 */
[----:B---3--:R-:W-:-:S07]  /*3070*/  @P0 FMNMX R82, R82, R21, !PT ;  /* 0x0000001552520209 */ /* 0x008fce0007800000 */
.L_x_44:
[----:B------:R-:W-:Y:S01]  /*3080*/  ISETP.GE.AND P0, PT, R81, 0x1, PT ;  /* 0x000000015100780c */ /* 0x000fe20003f06270 */
[----:B------:R-:W-:Y:S01]  /*3090*/  IMAD.MOV.U32 R20, RZ, RZ, RZ ;  /* 0x000000ffff147224 */ /* 0x000fe200078e00ff */
[----:B-----5:R-:W-:-:S11]  /*30a0*/  FMNMX R82, R33, R82, !PT ;  /* 0x0000005221527209 */ /* 0x020fd60007800000 */
[----:B------:R-:W-:Y:S05]  /*30b0*/  @!P0 BRA `(.L_x_49) ;  /* 0x0000000800088947 */ /* 0x000fea0003800000 */
[----:B------:R-:W-:Y:S02]  /*30c0*/  ISETP.GE.AND P0, PT, R13, 0x4, PT ;  /* 0x000000040d00780c */ /* 0x000fe40003f06270 */
[----:B------:R-:W-:Y:S02]  /*30d0*/  CS2R R20, SRZ ;  /* 0x0000000000147805 */ /* 0x000fe4000001ff00 */
[----:B------:R-:W-:-:S04]  /*30e0*/  LOP3.LUT R28, R36, 0x3, RZ, 0xc0, !PT ;  /* 0x00000003241c7812 */ /* 0x000fc800078ec0ff */
[----:B------:R-:W-:-:S05]  /*30f0*/  ISETP.NE.AND P1, PT, R28, RZ, PT ;  /* 0x000000ff1c00720c */ /* 0x000fca0003f25270 */
[----:B------:R-:W-:Y:S08]  /*3100*/  @!P0 BRA `(.L_x_50) ;  /* 0x0000000400108947 */ /* 0x000ff00003800000 */
[----:B------:R-:W-:Y:S01]  /*3110*/  LOP3.LUT R21, R36, 0x3c, RZ, 0xc0, !PT ;  /* 0x0000003c24157812 */ /* 0x000fe200078ec0ff */
[----:B------:R-:W-:Y:S01]  /*3120*/  UMOV UR4, URZ ;  /* 0x000000ff00047c82 */ /* 0x000fe20008000000 */
[----:B------:R-:W-:-:S07]  /*3130*/  MOV R20, RZ ;  /* 0x000000ff00147202 */ /* 0x000fce0000000f00 */
.L_x_51:
[----:B------:R-:W-:-:S04]  /*3140*/  VIADD R23, R10, UR4 ;  /* 0x000000040a177c36 */ /* 0x000fc80008000000 */
[----:B0-----:R-:W-:-:S05]  /*3150*/  IMAD.WIDE.U32 R16, R23, 0x4, R104 ;  /* 0x0000000417107825 */ /* 0x001fca00078e0068 */
[----:B------:R-:W2:Y:S01]  /*3160*/  LD.E R19, desc[UR6][R16.64] ;  /* 0x0000000610137980 */ /* 0x000ea2000c101900 */
[----:B------:R-:W-:Y:S01]  /*3170*/  MOV R30, 0x3bbb989d ;  /* 0x3bbb989d001e7802 */ /* 0x000fe20000000f00 */
[----:B------:R-:W-:Y:S02]  /*3180*/  IMAD.MOV.U32 R29, RZ, RZ, 0x437c0000 ;  /* 0x437c0000ff1d7424 */ /* 0x000fe400078e00ff */
[----:B--2---:R-:W-:-:S04]  /*3190*/  FADD R19, -R82, R19 ;  /* 0x0000001352137221 */ /* 0x004fc80000000100 */
[----:B------:R-:W-:-:S04]  /*31a0*/  FFMA.SAT R18, R19, R30, 0.5 ;  /* 0x3f00000013127423 */ /* 0x000fc8000000201e */
[----:B------:R-:W-:-:S04]  /*31b0*/  FFMA.RM R18, R18, R29, 12582913 ;  /* 0x4b40000112127423 */ /* 0x000fc8000000401d */
[C---:B------:R-:W-:Y:S01]  /*31c0*/  FADD R22, R18.reuse, -12583039 ;  /* 0xcb40007f12167421 */ /* 0x040fe20000000000 */
[----:B------:R-:W-:-:S03]  /*31d0*/  SHF.L.U32 R18, R18, 0x17, RZ ;  /* 0x0000001712127819 */ /* 0x000fc600000006ff */
[----:B------:R-:W-:-:S04]  /*31e0*/  FFMA R22, R19, 1.4426950216293334961, -R22 ;  /* 0x3fb8aa3b13167823 */ /* 0x000fc80000000816 */
[----:B------:R-:W-:-:S04]  /*31f0*/  FFMA R22, R19, 1.925963033500011079e-08, R22 ;  /* 0x32a5706013167823 */ /* 0x000fc80000000016 */
[----:B------:R-:W0:Y:S02]  /*3200*/  MUFU.EX2 R19, R22 ;  /* 0x0000001600137308 */ /* 0x000e240000000800 */
[----:B0-----:R-:W-:Y:S01]  /*3210*/  FMUL R25, R18, R19 ;  /* 0x0000001312197220 */ /* 0x001fe20000400000 */
[----:B------:R-:W-:Y:S01]  /*3220*/  MOV R19, UR16 ;  /* 0x0000001000137c02 */ /* 0x000fe20008000f00 */
[----:B------:R-:W-:-:S03]  /*3230*/  IMAD.U32 R18, RZ, RZ, UR5 ;  /* 0x00000005ff127e24 */ /* 0x000fc6000f8e00ff */
[----:B------:R-:W-:Y:S01]  /*3240*/  F2FP.F16.F32.PACK_AB R24, RZ, R25 ;  /* 0x00000019ff18723e */ /* 0x000fe200000000ff */
[----:B------:R-:W-:-:S03]  /*3250*/  IMAD.WIDE.U32 R18, R23, 0x2, R18 ;  /* 0x0000000217127825 */ /* 0x000fc600078e0012 */
[----:B------:R-:W-:-:S05]  /*3260*/  PRMT R26, R24, 0x7610, R26 ;  /* 0x00007610181a7816 */ /* 0x000fca000000001a */
[----:B------:R0:W-:Y:S04]  /*3270*/  ST.E.U16 desc[UR6][R18.64], R26 ;  /* 0x0000001a12007985 */ /* 0x0001e8000c101506 */
[----:B------:R-:W2:Y:S02]  /*3280*/  LD.E R23, desc[UR6][R16.64+0x4] ;  /* 0x0000040610177980 */ /* 0x000ea4000c101900 */
[----:B--2---:R-:W-:-:S04]  /*3290*/  FADD R23, -R82, R23 ;  /* 0x0000001752177221 */ /* 0x004fc80000000100 */
[----:B------:R-:W-:-:S04]  /*32a0*/  FFMA.SAT R22, R23, R30, 0.5 ;  /* 0x3f00000017167423 */ /* 0x000fc8000000201e */
[----:B------:R-:W-:-:S04]  /*32b0*/  FFMA.RM R22, R22, R29, 12582913 ;  /* 0x4b40000116167423 */ /* 0x000fc8000000401d */
[C---:B------:R-:W-:Y:S01]  /*32c0*/  FADD R24, R22.reuse, -12583039 ;  /* 0xcb40007f16187421 */ /* 0x040fe20000000000 */
[----:B------:R-:W-:-:S03]  /*32d0*/  IMAD.SHL.U32 R22, R22, 0x800000, RZ ;  /* 0x0080000016167824 */ /* 0x000fc600078e00ff */
[----:B------:R-:W-:-:S04]  /*32e0*/  FFMA R24, R23, 1.4426950216293334961, -R24 ;  /* 0x3fb8aa3b17187823 */ /* 0x000fc80000000818 */
[----:B------:R-:W-:-:S04]  /*32f0*/  FFMA R24, R23, 1.925963033500011079e-08, R24 ;  /* 0x32a5706017187823 */ /* 0x000fc80000000018 */
[----:B------:R-:W1:Y:S02]  /*3300*/  MUFU.EX2 R23, R24 ;  /* 0x0000001800177308 */ /* 0x000e640000000800 */
[----:B-1----:R-:W-:-:S05]  /*3310*/  FMUL R23, R22, R23 ;  /* 0x0000001716177220 */ /* 0x002fca0000400000 */
[----:B------:R-:W-:-:S04]  /*3320*/  F2FP.F16.F32.PACK_AB R22, RZ, R23 ;  /* 0x00000017ff16723e */ /* 0x000fc800000000ff */
[----:B------:R-:W-:-:S05]  /*3330*/  PRMT R31, R22, 0x7610, R31 ;  /* 0x00007610161f7816 */ /* 0x000fca000000001f */
[----:B------:R1:W-:Y:S04]  /*3340*/  ST.E.U16 desc[UR6][R18.64+0x2], R31 ;  /* 0x0000021f12007985 */ /* 0x0003e8000c101506 */
[----:B------:R-:W2:Y:S02]  /*3350*/  LD.E R27, desc[UR6][R16.64+0x8] ;  /* 0x00000806101b7980 */ /* 0x000ea4000c101900 */
[----:B--2---:R-:W-:-:S04]  /*3360*/  FADD R27, -R82, R27 ;  /* 0x0000001b521b7221 */ /* 0x004fc80000000100 */
[----:B------:R-:W-:-:S04]  /*3370*/  FFMA.SAT R22, R27, R30, 0.5 ;  /* 0x3f0000001b167423 */ /* 0x000fc8000000201e */
[----:B------:R-:W-:-:S04]  /*3380*/  FFMA.RM R22, R22, R29, 12582913 ;  /* 0x4b40000116167423 */ /* 0x000fc8000000401d */
[C---:B0-----:R-:W-:Y:S01]  /*3390*/  FADD R26, R22.reuse, -12583039 ;  /* 0xcb40007f161a7421 */ /* 0x041fe20000000000 */
[----:B------:R-:W-:-:S03]  /*33a0*/  SHF.L.U32 R22, R22, 0x17, RZ ;  /* 0x0000001716167819 */ /* 0x000fc600000006ff */
[----:B------:R-:W-:-:S04]  /*33b0*/  FFMA R26, R27, 1.4426950216293334961, -R26 ;  /* 0x3fb8aa3b1b1a7823 */ /* 0x000fc8000000081a */
[----:B------:R-:W-:-:S04]  /*33c0*/  FFMA R26, R27, 1.925963033500011079e-08, R26 ;  /* 0x32a570601b1a7823 */ /* 0x000fc8000000001a */
[----:B------:R-:W0:Y:S02]  /*33d0*/  MUFU.EX2 R27, R26 ;  /* 0x0000001a001b7308 */ /* 0x000e240000000800 */
[----:B0-----:R-:W-:-:S05]  /*33e0*/  FMUL R27, R22, R27 ;  /* 0x0000001b161b7220 */ /* 0x001fca0000400000 */
[----:B------:R-:W-:-:S04]  /*33f0*/  F2FP.F16.F32.PACK_AB R22, RZ, R27 ;  /* 0x0000001bff16723e */ /* 0x000fc800000000ff */
[----:B------:R-:W-:-:S05]  /*3400*/  PRMT R32, R22, 0x7610, R32 ;  /* 0x0000761016207816 */ /* 0x000fca0000000020 */
[----:B------:R0:W-:Y:S04]  /*3410*/  ST.E.U16 desc[UR6][R18.64+0x4], R32 ;  /* 0x0000042012007985 */ /* 0x0001e8000c101506 */
[----:B------:R-:W2:Y:S01]  /*3420*/  LD.E R17, desc[UR6][R16.64+0xc] ;  /* 0x00000c0610117980 */ /* 0x000ea2000c101900 */
[----:B------:R-:W-:Y:S01]  /*3430*/  UIADD3 UR4, UPT, UPT, UR4, 0x4, URZ ;  /* 0x0000000404047890 */ /* 0x000fe2000fffe0ff */
[----:B------:R-:W-:-:S04]  /*3440*/  FADD R20, R25, R20 ;  /* 0x0000001419147221 */ /* 0x000fc80000000000 */
[----:B------:R-:W-:Y:S01]  /*3450*/  FADD R20, R20, R23 ;  /* 0x0000001714147221 */ /* 0x000fe20000000000 */
[----:B------:R-:W-:-:S03]  /*3460*/  ISETP.NE.AND P0, PT, R21, UR4, PT ;  /* 0x0000000415007c0c */ /* 0x000fc6000bf05270 */
[----:B------:R-:W-:Y:S01]  /*3470*/  FADD R20, R20, R27 ;  /* 0x0000001b14147221 */ /* 0x000fe20000000000 */
[----:B--2---:R-:W-:-:S04]  /*3480*/  FADD R22, -R82, R17 ;  /* 0x0000001152167221 */ /* 0x004fc80000000100 */
[----:B------:R-:W-:-:S04]  /*3490*/  FFMA.SAT R24, R22, R30, 0.5 ;  /* 0x3f00000016187423 */ /* 0x000fc8000000201e */
[----:B------:R-:W-:-:S04]  /*34a0*/  FFMA.RM R24, R24, R29, 12582913 ;  /* 0x4b40000118187423 */ /* 0x000fc8000000401d */
[C---:B------:R-:W-:Y:S01]  /*34b0*/  FADD R29, R24.reuse, -12583039 ;  /* 0xcb40007f181d7421 */ /* 0x040fe20000000000 */
[----:B------:R-:W-:-:S03]  /*34c0*/  IMAD.SHL.U32 R24, R24, 0x800000, RZ ;  /* 0x0080000018187824 */ /* 0x000fc600078e00ff */
[----:B------:R-:W-:-:S04]  /*34d0*/  FFMA R29, R22, 1.4426950216293334961, -R29 ;  /* 0x3fb8aa3b161d7823 */ /* 0x000fc8000000081d */
[----:B------:R-:W-:-:S06]  /*34e0*/  FFMA R29, R22, 1.925963033500011079e-08, R29 ;  /* 0x32a57060161d7823 */ /* 0x000fcc000000001d */
[----:B------:R-:W1:Y:S02]  /*34f0*/  MUFU.EX2 R29, R29 ;  /* 0x0000001d001d7308 */ /* 0x000e640000000800 */
[----:B-1----:R-:W-:-:S04]  /*3500*/  FMUL R31, R24, R29 ;  /* 0x0000001d181f7220 */ /* 0x002fc80000400000 */
[----:B------:R-:W-:Y:S01]  /*3510*/  FADD R20, R20, R31 ;  /* 0x0000001f14147221 */ /* 0x000fe20000000000 */
[----:B------:R-:W-:-:S05]  /*3520*/  F2FP.F16.F32.PACK_AB R17, RZ, R31 ;  /* 0x0000001fff11723e */ /* 0x000fca00000000ff */
[----:B------:R0:W-:Y:S01]  /*3530*/  ST.E.U16 desc[UR6][R18.64+0x6], R17 ;  /* 0x0000061112007985 */ /* 0x0001e2000c101506 */
[----:B------:R-:W-:Y:S05]  /*3540*/  @P0 BRA `(.L_x_51) ;  /* 0xfffffff800fc0947 */ /* 0x000fea000383ffff */
.L_x_50:
[----:B------:R-:W-:Y:S05]  /*3550*/  @!P1 BRA `(.L_x_49) ;  /* 0x0000000000e09947 */ /* 0x000fea0003800000 */
[----:B0-----:R-:W-:-:S05]  /*3560*/  IADD3 R19, PT, PT, R10, R21, RZ ;  /* 0x000000150a137210 */ /* 0x001fca0007ffe0ff */
[----:B------:R-:W-:-:S06]  /*3570*/  IMAD.WIDE.U32 R16, R19, 0x4, R104 ;  /* 0x0000000413107825 */ /* 0x000fcc00078e0068 */
[----:B------:R0:W2:Y:S01]  /*3580*/  LD.E R17, desc[UR6][R16.64] ;  /* 0x0000000610117980 */ /* 0x0000a2000c101900 */
[----:B------:R-:W-:Y:S01]  /*3590*/  IMAD.MOV.U32 R26, RZ, RZ, 0x3bbb989d ;  /* 0x3bbb989dff1a7424 */ /* 0x000fe200078e00ff */
[----:B------:R-:W-:Y:S02]  /*35a0*/  MOV R27, 0x437c0000 ;  /* 0x437c0000001b7802 */ /* 0x000fe40000000f00 */
[----:B------:R-:W-:Y:S02]  /*35b0*/  ISETP.NE.AND P0, PT, R28, 0x1, PT ;  /* 0x000000011c00780c */ /* 0x000fe40003f05270 */
[----:B0-----:R-:W-:Y:S01]  /*35c0*/  MOV R16, UR5 ;  /* 0x0000000500107c02 */ /* 0x001fe20008000f00 */
[----:B--2---:R-:W-:Y:S01]  /*35d0*/  FADD R18, -R82, R17 ;  /* 0x0000001152127221 */ /* 0x004fe20000000100 */
[----:B------:R-:W-:-:S03]  /*35e0*/  IMAD.U32 R17, RZ, RZ, UR16 ;  /* 0x00000010ff117e24 */ /* 0x000fc6000f8e00ff */
[----:B------:R-:W-:Y:S01]  /*35f0*/  FFMA.SAT R22, R18, R26, 0.5 ;  /* 0x3f00000012167423 */ /* 0x000fe2000000201a */
[----:B------:R-:W-:-:S04]  /*3600*/  IMAD.WIDE.U32 R16, R19, 0x2, R16 ;  /* 0x0000000213107825 */ /* 0x000fc800078e0010 */
[----:B------:R-:W-:-:S04]  /*3610*/  FFMA.RM R22, R22, R27, 12582913 ;  /* 0x4b40000116167423 */ /* 0x000fc8000000401b */
[C---:B------:R-:W-:Y:S01]  /*3620*/  FADD R23, R22.reuse, -12583039 ;  /* 0xcb40007f16177421 */ /* 0x040fe20000000000 */
[----:B------:R-:W-:-:S03]  /*3630*/  IMAD.SHL.U32 R22, R22, 0x800000, RZ ;  /* 0x0080000016167824 */ /* 0x000fc600078e00ff */
[----:B------:R-:W-:-:S04]  /*3640*/  FFMA R23, R18, 1.4426950216293334961, -R23 ;  /* 0x3fb8aa3b12177823 */ /* 0x000fc80000000817 */
[----:B------:R-:W-:-:S06]  /*3650*/  FFMA R23, R18, 1.925963033500011079e-08, R23 ;  /* 0x32a5706012177823 */ /* 0x000fcc0000000017 */
[----:B------:R-:W0:Y:S02]  /*3660*/  MUFU.EX2 R23, R23 ;  /* 0x0000001700177308 */ /* 0x000e240000000800 */
[----:B0-----:R-:W-:-:S04]  /*3670*/  FMUL R25, R22, R23 ;  /* 0x0000001716197220 */ /* 0x001fc80000400000 */
[----:B------:R-:W-:Y:S01]  /*3680*/  FADD R20, R20, R25 ;  /* 0x0000001914147221 */ /* 0x000fe20000000000 */
[----:B------:R-:W-:-:S05]  /*3690*/  F2FP.F16.F32.PACK_AB R18, RZ, R25 ;  /* 0x00000019ff12723e */ /* 0x000fca00000000ff */
[----:B------:R1:W-:Y:S01]  /*36a0*/  ST.E.U16 desc[UR6][R16.64], R18 ;  /* 0x0000001210007985 */ /* 0x0003e2000c101506 */
[----:B------:R-:W-:Y:S05]  /*36b0*/  @!P0 BRA `(.L_x_49) ;  /* 0x0000000000888947 */ /* 0x000fea0003800000 */
[----:B------:R-:W-:-:S04]  /*36c0*/  IADD3 R24, P0, PT, R10, R21, RZ ;  /* 0x000000150a187210 */ /* 0x000fc80007f1e0ff */
[----:B------:R-:W-:Y:S02]  /*36d0*/  IADD3.X R25, PT, PT, RZ, RZ, RZ, P0, !PT ;  /* 0x000000ffff197210 */ /* 0x000fe400007fe4ff */
[----:B-1----:R-:W-:-:S04]  /*36e0*/  LEA R16, P0, R24, UR14, 0x2 ;  /* 0x0000000e18107c11 */ /* 0x002fc8000f8010ff */
[----:B------:R-:W-:-:S05]  /*36f0*/  LEA.HI.X R17, R24, UR17, R25, 0x2, P0 ;  /* 0x0000001118117c11 */ /* 0x000fca00080f1419 */
        /* <DEDUP_REMOVED lines=8> */
[----:B------:R-:W0:Y:S02]  /*3780*/  MUFU.EX2 R19, R22 ;  /* 0x0000001600137308 */ /* 0x000e240000000800 */
[----:B0-----:R-:W-:Y:S01]  /*3790*/  FMUL R21, R18, R19 ;  /* 0x0000001312157220 */ /* 0x001fe20000400000 */
[----:B------:R-:W-:-:S03]  /*37a0*/  LEA R18, P0, R24, UR5, 0x1 ;  /* 0x0000000518127c11 */ /* 0x000fc6000f8008ff */
[----:B------:R-:W-:Y:S01]  /*37b0*/  FADD R20, R20, R21 ;  /* 0x0000001514147221 */ /* 0x000fe20000000000 */
[----:B------:R-:W-:Y:S02]  /*37c0*/  F2FP.F16.F32.PACK_AB R23, RZ, R21 ;  /* 0x00000015ff17723e */ /* 0x000fe400000000ff */
[----:B------:R-:W-:Y:S02]  /*37d0*/  LEA.HI.X R19, R24, UR16, R25, 0x1, P0 ;  /* 0x0000001018137c11 */ /* 0x000fe400080f0c19 */
[----:B------:R-:W-:-:S03]  /*37e0*/  ISETP.NE.AND P0, PT, R28, 0x2, PT ;  /* 0x000000021c00780c */ /* 0x000fc60003f05270 */
[----:B------:R2:W-:Y:S10]  /*37f0*/  ST.E.U16 desc[UR6][R18.64+0x2], R23 ;  /* 0x0000021712007985 */ /* 0x0005f4000c101506 */
[----:B------:R-:W-:Y:S05]  /*3800*/  @!P0 BRA `(.L_x_49) ;  /* 0x0000000000348947 */ /* 0x000fea0003800000 */
[----:B------:R-:W3:Y:S02]  /*3810*/  LD.E R17, desc[UR6][R16.64+0x8] ;  /* 0x0000080610117980 */ /* 0x000ee4000c101900 */
[----:B---3--:R-:W-:-:S04]  /*3820*/  FADD R21, -R82, R17 ;  /* 0x0000001152157221 */ /* 0x008fc80000000100 */
[----:B------:R-:W-:-:S04]  /*3830*/  FFMA.SAT R22, R21, R26, 0.5 ;  /* 0x3f00000015167423 */ /* 0x000fc8000000201a */
[----:B------:R-:W-:-:S04]  /*3840*/  FFMA.RM R22, R22, R27, 12582913 ;  /* 0x4b40000116167423 */ /* 0x000fc8000000401b */
[C---:B------:R-:W-:Y:S01]  /*3850*/  FADD R24, R22.reuse, -12583039 ;  /* 0xcb40007f16187421 */ /* 0x040fe20000000000 */
[----:B------:R-:W-:-:S03]  /*3860*/  SHF.L.U32 R22, R22, 0x17, RZ ;  /* 0x0000001716167819 */ /* 0x000fc600000006ff */
[----:B------:R-:W-:-:S04]  /*3870*/  FFMA R24, R21, 1.4426950216293334961, -R24 ;  /* 0x3fb8aa3b15187823 */ /* 0x000fc80000000818 */
[----:B------:R-:W-:-:S04]  /*3880*/  FFMA R24, R21, 1.925963033500011079e-08, R24 ;  /* 0x32a5706015187823 */ /* 0x000fc80000000018 */
[----:B------:R-:W0:Y:S02]  /*3890*/  MUFU.EX2 R21, R24 ;  /* 0x0000001800157308 */ /* 0x000e240000000800 */
[----:B0-----:R-:W-:-:S04]  /*38a0*/  FMUL R21, R22, R21 ;  /* 0x0000001516157220 */ /* 0x001fc80000400000 */
[----:B------:R-:W-:Y:S01]  /*38b0*/  FADD R20, R20, R21 ;  /* 0x0000001514147221 */ /* 0x000fe20000000000 */
[----:B------:R-:W-:-:S05]  /*38c0*/  F2FP.F16.F32.PACK_AB R17, RZ, R21 ;  /* 0x00000015ff11723e */ /* 0x000fca00000000ff */
[----:B------:R3:W-:Y:S02]  /*38d0*/  ST.E.U16 desc[UR6][R18.64+0x4], R17 ;  /* 0x0000041112007985 */ /* 0x0007e4000c101506 */
.L_x_49:
[----:B-1----:R-:W-:Y:S02]  /*38e0*/  IMAD.MOV.U32 R16, RZ, RZ, 0x3bbb989d ;  /* 0x3bbb989dff107424 */ /* 0x002fe400078e00ff */
[----:B------:R-:W-:Y:S01]  /*38f0*/  FADD R33, R33, -R82 ;  /* 0x8000005221217221 */ /* 0x000fe20000000000 */
[----:B0--3--:R-:W-:Y:S02]  /*3900*/  MOV R17, 0x437c0000 ;  /* 0x437c000000117802 */ /* 0x009fe40000000f00 */
[----:B------:R-:W-:Y:S01]  /*3910*/  ISETP.NE.AND P0, PT, R11, RZ, PT ;  /* 0x000000ff0b00720c */ /* 0x000fe20003f05270 */
[----:B------:R-:W-:-:S04]  /*3920*/  FFMA.SAT R16, R33, R16, 0.5 ;  /* 0x3f00000021107423 */ /* 0x000fc80000002010 */
[----:B------:R-:W-:-:S04]  /*3930*/  FFMA.RM R16, R16, R17, 12582913 ;  /* 0x4b40000110107423 */ /* 0x000fc80000004011 */
[C---:B--2---:R-:W-:Y:S01]  /*3940*/  FADD R18, R16.reuse, -12583039 ;  /* 0xcb40007f10127421 */ /* 0x044fe20000000000 */
[----:B------:R-:W-:-:S03]  /*3950*/  IMAD.SHL.U32 R84, R16, 0x800000, RZ ;  /* 0x0080000010547824 */ /* 0x000fc600078e00ff */
[----:B------:R-:W-:-:S04]  /*3960*/  FFMA R18, R33, 1.4426950216293334961, -R18 ;  /* 0x3fb8aa3b21127823 */ /* 0x000fc80000000812 */
[----:B------:R-:W-:-:S04]  /*3970*/  FFMA R18, R33, 1.925963033500011079e-08, R18 ;  /* 0x32a5706021127823 */ /* 0x000fc80000000012 */
[----:B------:R-:W0:Y:S02]  /*3980*/  MUFU.EX2 R17, R18 ;  /* 0x0000001200117308 */ /* 0x000e240000000800 */
[----:B0-----:R-:W-:-:S04]  /*3990*/  FMUL R84, R84, R17 ;  /* 0x0000001154547220 */ /* 0x001fc80000400000 */
[----:B------:R-:W-:Y:S01]  /*39a0*/  FFMA R83, R83, R84, R20 ;  /* 0x0000005453537223 */ /* 0x000fe20000000014 */
[----:B------:R-:W-:Y:S06]  /*39b0*/  @!P0 BRA `(.L_x_52) ;  /* 0x0000000400808947 */ /* 0x000fec0003800000 */
[----:B------:R-:W2:Y:S04]  /*39c0*/  LD.E.128 R76, desc[UR6][R90.64+0xf0] ;  /* 0x0000f0065a4c7980 */ /* 0x000ea8000c101d00 */
[----:B------:R-:W3:Y:S04]  /*39d0*/  LD.E.128 R72, desc[UR6][R90.64] ;  /* 0x000000065a487980 */ /* 0x000ee8000c101d00 */
[----:B------:R-:W4:Y:S04]  /*39e0*/  LD.E.128 R56, desc[UR6][R90.64+0x10] ;  /* 0x000010065a387980 */ /* 0x000f28000c101d00 */
[----:B------:R-:W5:Y:S04]  /*39f0*/  LD.E.128 R68, desc[UR6][R90.64+0x20] ;  /* 0x000020065a447980 */ /* 0x000f68000c101d00 */
        /* <DEDUP_REMOVED lines=11> */
[----:B------:R-:W5:Y:S01]  /*3ab0*/  LD.E.128 R20, desc[UR6][R90.64+0xe0] ;  /* 0x0000e0065a147980 */ /* 0x000f62000c101d00 */
[C---:B--2---:R-:W-:Y:S01]  /*3ac0*/  FMUL R76, R84.reuse, R76 ;  /* 0x0000004c544c7220 */ /* 0x044fe20000400000 */
[C---:B------:R-:W-:Y:S01]  /*3ad0*/  FMUL R77, R84.reuse, R77 ;  /* 0x0000004d544d7220 */ /* 0x040fe20000400000 */
[C---:B------:R-:W-:Y:S01]  /*3ae0*/  FMUL R78, R84.reuse, R78 ;  /* 0x0000004e544e7220 */ /* 0x040fe20000400000 */
[C---:B------:R-:W-:Y:S01]  /*3af0*/  FMUL R79, R84.reuse, R79 ;  /* 0x0000004f544f7220 */ /* 0x040fe20000400000 */
[C---:B---3--:R-:W-:Y:S01]  /*3b00*/  FMUL R72, R84.reuse, R72 ;  /* 0x0000004854487220 */ /* 0x048fe20000400000 */
[C---:B------:R-:W-:Y:S01]  /*3b10*/  FMUL R73, R84.reuse, R73 ;  /* 0x0000004954497220 */ /* 0x040fe20000400000 */
[C---:B------:R-:W-:Y:S01]  /*3b20*/  FMUL R74, R84.reuse, R74 ;  /* 0x0000004a544a7220 */ /* 0x040fe20000400000 */
[C---:B------:R-:W-:Y:S01]  /*3b30*/  FMUL R75, R84.reuse, R75 ;  /* 0x0000004b544b7220 */ /* 0x040fe20000400000 */
[C---:B----4-:R-:W-:Y:S01]  /*3b40*/  FMUL R56, R84.reuse, R56 ;  /* 0x0000003854387220 */ /* 0x050fe20000400000 */
[C---:B------:R-:W-:Y:S01]  /*3b50*/  FMUL R57, R84.reuse, R57 ;  /* 0x0000003954397220 */ /* 0x040fe20000400000 */
[C---:B------:R-:W-:Y:S01]  /*3b60*/  FMUL R58, R84.reuse, R58 ;  /* 0x0000003a543a7220 */ /* 0x040fe20000400000 */
[C---:B------:R-:W-:Y:S01]  /*3b70*/  FMUL R59, R84.reuse, R59 ;  /* 0x0000003b543b7220 */ /* 0x040fe20000400000 */
[C---:B-----5:R-:W-:Y:S01]  /*3b80*/  FMUL R68, R84.reuse, R68 ;  /* 0x0000004454447220 */ /* 0x060fe20000400000 */
[C---:B------:R-:W-:Y:S01]  /*3b90*/  FMUL R69, R84.reuse, R69 ;  /* 0x0000004554457220 */ /* 0x040fe20000400000 */
        /* <DEDUP_REMOVED lines=49> */
[----:B------:R-:W-:Y:S01]  /*3eb0*/  FMUL R23, R84, R23 ;  /* 0x0000001754177220 */ /* 0x000fe20000400000 */
[----:B------:R0:W-:Y:S04]  /*3ec0*/  ST.E.128 desc[UR6][R90.64+0xf0], R76 ;  /* 0x0000f04c5a007985 */ /* 0x0001e8000c101d06 */
        /* <DEDUP_REMOVED lines=14> */
[----:B------:R0:W-:Y:S02]  /*3fb0*/  ST.E.128 desc[UR6][R90.64+0xe0], R20 ;  /* 0x0000e0145a007985 */ /* 0x0001e4000c101d06 */
.L_x_52:
[----:B------:R1:W-:Y:S04]  /*3fc0*/  ST.E desc[UR6][R88.64], R82 ;  /* 0x0000005258007985 */ /* 0x0003e8000c101906 */
[----:B------:R1:W-:Y:S02]  /*3fd0*/  ST.E desc[UR6][R86.64], R83 ;  /* 0x0000005356007985 */ /* 0x0003e4000c101906 */
.L_x_43:
[----:B------:R-:W-:Y:S05]  /*3fe0*/  BSYNC.RECONVERGENT B0 ;  /* 0x0000000000007941 */ /* 0x000fea0003800200 */
.L_x_42:
[----:B------:R-:W-:Y:S06]  /*3ff0*/  BAR.SYNC.DEFER_BLOCKING 0x0 ;  /* 0x0000000000007b1d */ /* 0x000fec0000010000 */
[----:B------:R-:W-:Y:S05]  /*4000*/  @!P2 BRA `(.L_x_53) ;  /* 0x000000100058a947 */ /* 0x000fea0003800000 */
[----:B------:R-:W-:Y:S05]  /*4010*/  WARPSYNC.ALL ;  /* 0x0000000000007948 */ /* 0x000fea0003800000 */
[----:B0-----:R-:W-:Y:S01]  /*4020*/  IADD3 R27, PT, PT, R11, 0x3, RZ ;  /* 0x000000030b1b7810 */ /* 0x001fe20007ffe0ff */
[----:B------:R-:W-:Y:S03]  /*4030*/  BAR.SYNC.DEFER_BLOCKING 0x0 ;  /* 0x0000000000007b1d */ /* 0x000fe60000010000 */
[----:B------:R-:W-:-:S13]  /*4040*/  ISETP.GE.AND P0, PT, R27, R9, PT ;  /* 0x000000091b00720c */ /* 0x000fda0003f06270 */
[----:B------:R-:W-:Y:S05]  /*4050*/  @P0 BRA `(.L_x_54) ;  /* 0x0000000400500947 */ /* 0x000fea0003800000 */
[C---:B------:R-:W-:Y:S01]  /*4060*/  IMAD R80, R27.reuse, -0x20, R80 ;  /* 0xffffffe01b507824 */ /* 0x040fe200078e0250 */
[----:B------:R-:W-:Y:S01]  /*4070*/  BSSY.RECONVERGENT B0, `(.L_x_54) ;  /* 0x0000052000007945 */ /* 0x000fe20003800200 */
[----:B------:R-:W-:-:S03]  /*4080*/  IMAD.HI.U32 R16, R27, -0x55555555, RZ ;  /* 0xaaaaaaab1b107827 */ /* 0x000fc600078e00ff */
[----:B------:R-:W-:Y:S02]  /*4090*/  VIMNMX R80, PT, PT, R80, 0x20, PT ;  /* 0x0000002050507848 */ /* 0x000fe40003fe0100 */
[----:B------:R-:W-:-:S03]  /*40a0*/  SHF.R.U32.HI R16, RZ, 0x1, R16 ;  /* 0x00000001ff107819 */ /* 0x000fc60000011610 */
[----:B------:R-:W-:Y:S02]  /*40b0*/  IMAD R17, R80, 0x48, RZ ;  /* 0x0000004850117824 */ /* 0x000fe400078e02ff */
[----:B------:R-:W-:-:S03]  /*40c0*/  IMAD R16, R16, -0x3, R27 ;  /* 0xfffffffd10107824 */ /* 0x000fc600078e021b */
[----:B------:R-:W-:Y:S02]  /*40d0*/  SHF.R.S32.HI R18, RZ, 0x1f, R17 ;  /* 0x0000001fff127819 */ /* 0x000fe40000011411 */
[----:B------:R-:W-:Y:S02]  /*40e0*/  SHF.L.U32 R16, R16, 0x1, RZ ;  /* 0x0000000110107819 */ /* 0x000fe400000006ff */
[----:B------:R-:W-:-:S03]  /*40f0*/  LEA.HI R18, R18, R17, RZ, 0x3 ;  /* 0x0000001112127211 */ /* 0x000fc600078f18ff */
[----:B------:R-:W-:Y:S02]  /*4100*/  IMAD R16, R16, 0x8, R85 ;  /* 0x0000000810107824 */ /* 0x000fe400078e0255 */
[----:B------:R-:W-:-:S05]  /*4110*/  VIADD R18, R18, 0x7 ;  /* 0x0000000712127836 */ /* 0x000fca0000000000 */
[----:B------:R-:W-:-:S04]  /*4120*/  SHF.R.S32.HI R17, RZ, 0x3, R18 ;  /* 0x00000003ff117819 */ /* 0x000fc80000011412 */
[----:B------:R-:W-:-:S13]  /*4130*/  ISETP.GE.AND P0, PT, R0, R17, PT ;  /* 0x000000110000720c */ /* 0x000fda0003f06270 */
[----:B------:R-:W-:Y:S05]  /*4140*/  @P0 BRA `(.L_x_55) ;  /* 0x0000000400100947 */ /* 0x000fea0003800000 */
[----:B------:R0:W5:Y:S01]  /*4150*/  LDL.64 R22, [R16+0x8] ;  /* 0x0000080010167983 */ /* 0x0001620000100a00 */
[----:B------:R-:W2:Y:S03]  /*4160*/  LDC R30, c[0x0][0x3ac] ;  /* 0x0000eb00ff1e7b82 */ /* 0x000ea60000000800 */
[----:B------:R0:W5:Y:S01]  /*4170*/  LDL.64 R20, [R16+0x10] ;  /* 0x0000100010147983 */ /* 0x0001620000100a00 */
[C---:B------:R-:W-:Y:S01]  /*4180*/  SHF.L.U32 R17, R0.reuse, 0x3, RZ ;  /* 0x0000000300117819 */ /* 0x040fe200000006ff */
[----:B------:R-:W-:Y:S01]  /*4190*/  IMAD.HI.U32 R28, R0, 0x1c71c71d, RZ ;  /* 0x1c71c71d001c7827 */ /* 0x000fe200078e00ff */
[----:B------:R-:W-:Y:S03]  /*41a0*/  BSSY.RECONVERGENT B1, `(.L_x_56) ;  /* 0x0000022000017945 */ /* 0x000fe60003800200 */
[----:B------:R-:W-:-:S04]  /*41b0*/  IMAD.HI.U32 R18, R17, 0x38e38e4, RZ ;  /* 0x038e38e411127827 */ /* 0x000fc800078e00ff */
[----:B------:R-:W-:-:S04]  /*41c0*/  IMAD R29, R18, -0x48, R17 ;  /* 0xffffffb8121d7824 */ /* 0x000fc800078e0211 */
[----:B------:R-:W-:-:S05]  /*41d0*/  VIADD R17, R29, 0x8 ;  /* 0x000000081d117836 */ /* 0x000fca0000000000 */
[----:B--2---:R-:W-:-:S04]  /*41e0*/  ISETP.GT.AND P0, PT, R17, R30, PT ;  /* 0x0000001e1100720c */ /* 0x004fc80003f04270 */
[----:B------:R-:W-:-:S13]  /*41f0*/  ISETP.LT.AND P1, PT, R28, R80, !P0 ;  /* 0x000000501c00720c */ /* 0x000fda0004721270 */
[----:B0-----:R-:W-:Y:S05]  /*4200*/  @!P1 BRA `(.L_x_57) ;  /* 0x0000000000209947 */ /* 0x001fea0003800000 */
[----:B------:R-:W-:-:S05]  /*4210*/  LEA R16, R27, R28, 0x5 ;  /* 0x0000001c1b107211 */ /* 0x000fca00078e28ff */
[----:B------:R-:W-:-:S04]  /*4220*/  IMAD R17, R16, R30, R29 ;  /* 0x0000001e10117224 */ /* 0x000fc800078e021d */
[----:B------:R-:W-:-:S06]  /*4230*/  IMAD.WIDE R16, R17, 0x2, R98 ;  /* 0x0000000211107825 */ /* 0x000fcc00078e0262 */
[----:B------:R-:W2:Y:S01]  /*4240*/  LDG.E.128.CONSTANT R16, desc[UR6][R16.64] ;  /* 0x0000000610107981 */ /* 0x000ea2000c1e9d00 */
[----:B------:R-:W-:-:S04]  /*4250*/  IMAD R25, R28, 0x48, R29 ;  /* 0x000000481c197824 */ /* 0x000fc800078e021d */
[----:B-----5:R-:W-:-:S05]  /*4260*/  IMAD.WIDE.U32 R22, R25, 0x2, R22 ;  /* 0x0000000219167825 */ /* 0x020fca00078e0016 */
[----:B--2---:R0:W-:Y:S01]  /*4270*/  ST.E.128 desc[UR6][R22.64], R16 ;  /* 0x0000001016007985 */ /* 0x0041e2000c101d06 */
[----:B------:R-:W-:Y:S05]  /*4280*/  BRA `(.L_x_58) ;  /* 0x00000000004c7947 */ /* 0x000fea0003800000 */
.L_x_57:
[----:B------:R-:W-:-:S04]  /*4290*/  ISETP.GE.AND P0, PT, R29, R30, PT ;  /* 0x0000001e1d00720c */ /* 0x000fc80003f06270 */
[----:B------:R-:W-:-:S13]  /*42a0*/  ISETP.GE.OR P0, PT, R28, R80, P0 ;  /* 0x000000501c00720c */ /* 0x000fda0000706670 */
[----:B------:R-:W-:Y:S05]  /*42b0*/  @P0 BRA `(.L_x_58) ;  /* 0x0000000000400947 */ /* 0x000fea0003800000 */
[----:B------:R-:W-:Y:S01]  /*42c0*/  IMAD R16, R27, 0x20, R28 ;  /* 0x000000201b107824 */ /* 0x000fe200078e021c */
[----:B------:R-:W-:Y:S01]  /*42d0*/  MOV R24, RZ ;  /* 0x000000ff00187202 */ /* 0x000fe20000000f00 */
[--C-:B------:R-:W-:Y:S02]  /*42e0*/  IMAD R31, R28, 0x48, R29.reuse ;  /* 0x000000481c1f7824 */ /* 0x100fe400078e021d */
[----:B------:R-:W-:-:S07]  /*42f0*/  IMAD R33, R16, R30, R29 ;  /* 0x0000001e10217224 */ /* 0x000fce00078e021d */
.L_x_59:
[----:B--2---:R-:W-:-:S04]  /*4300*/  IMAD.IADD R19, R33, 0x1, R24 ;  /* 0x0000000121137824 */ /* 0x004fc800078e0218 */
[----:B------:R-:W-:-:S06]  /*4310*/  IMAD.WIDE R18, R19, 0x2, R98 ;  /* 0x0000000213127825 */ /* 0x000fcc00078e0262 */
[----:B------:R-:W2:Y:S01]  /*4320*/  LDG.E.U16.CONSTANT R19, desc[UR6][R18.64] ;  /* 0x0000000612137981 */ /* 0x000ea2000c1e9500 */
[----:B------:R-:W-:Y:S01]  /*4330*/  IADD3 R17, PT, PT, R31, R24, RZ ;  /* 0x000000181f117210 */ /* 0x000fe20007ffe0ff */
[C---:B------:R-:W-:Y:S01]  /*4340*/  VIADD R25, R24.reuse, 0x1 ;  /* 0x0000000118197836 */ /* 0x040fe20000000000 */
[----:B------:R-:W-:-:S03]  /*4350*/  ISETP.LT.U32.AND P3, PT, R24, 0x7, PT ;  /* 0x000000071800780c */ /* 0x000fc60003f61070 */
[----:B-----5:R-:W-:Y:S01]  /*4360*/  IMAD.WIDE.U32 R16, R17, 0x2, R22 ;  /* 0x0000000211107825 */ /* 0x020fe200078e0016 */
[----:B------:R-:W-:-:S03]  /*4370*/  IADD3 R26, PT, PT, R29, R25, RZ ;  /* 0x000000191d1a7210 */ /* 0x000fc60007ffe0ff */
[----:B------:R-:W-:Y:S01]  /*4380*/  IMAD.MOV.U32 R24, RZ, RZ, R25 ;  /* 0x000000ffff187224 */ /* 0x000fe200078e0019 */
[----:B------:R-:W-:Y:S01]  /*4390*/  ISETP.GE.U32.AND P0, PT, R26, R30, PT ;  /* 0x0000001e1a00720c */ /* 0x000fe20003f06070 */
[----:B--2---:R2:W-:-:S12]  /*43a0*/  ST.E.U16 desc[UR6][R16.64], R19 ;  /* 0x0000001310007985 */ /* 0x0045d8000c101506 */
[----:B------:R-:W-:Y:S05]  /*43b0*/  @!P0 BRA P3, `(.L_x_59) ;  /* 0xfffffffc00d08947 */ /* 0x000fea000183ffff */
.L_x_58:
[----:B------:R-:W-:Y:S05]  /*43c0*/  BSYNC.RECONVERGENT B1 ;  /* 0x0000000000017941 */ /* 0x000fea0003800200 */
.L_x_56:
[----:B------:R-:W-:Y:S05]  /*43d0*/  @!P1 BRA `(.L_x_60) ;  /* 0x0000000000209947 */ /* 0x000fea0003800000 */
[----:B------:R-:W-:-:S05]  /*43e0*/  LEA R27, R27, R28, 0x5 ;  /* 0x0000001c1b1b7211 */ /* 0x000fca00078e28ff */
[----:B0-2---:R-:W-:-:S04]  /*43f0*/  IMAD R17, R27, R30, R29 ;  /* 0x0000001e1b117224 */ /* 0x005fc800078e021d */
[----:B------:R-:W-:-:S06]  /*4400*/  IMAD.WIDE R16, R17, 0x2, R96 ;  /* 0x0000000211107825 */ /* 0x000fcc00078e0260 */
[----:B------:R-:W2:Y:S01]  /*4410*/  LDG.E.128.CONSTANT R16, desc[UR6][R16.64] ;  /* 0x0000000610107981 */ /* 0x000ea2000c1e9d00 */
[----:B------:R-:W-:-:S04]  /*4420*/  IMAD R29, R28, 0x48, R29 ;  /* 0x000000481c1d7824 */ /* 0x000fc800078e021d */
[----:B-----5:R-:W-:-:S05]  /*4430*/  IMAD.WIDE.U32 R20, R29, 0x2, R20 ;  /* 0x000000021d147825 */ /* 0x020fca00078e0014 */
[----:B--2---:R0:W-:Y:S01]  /*4440*/  ST.E.128 desc[UR6][R20.64], R16 ;  /* 0x0000001014007985 */ /* 0x0041e2000c101d06 */
[----:B------:R-:W-:Y:S05]  /*4450*/  BRA `(.L_x_55) ;  /* 0x00000000004c7947 */ /* 0x000fea0003800000 */
.L_x_60:
[----:B------:R-:W-:-:S04]  /*4460*/  ISETP.GE.AND P0, PT, R29, R30, PT ;  /* 0x0000001e1d00720c */ /* 0x000fc80003f06270 */
[----:B------:R-:W-:-:S13]  /*4470*/  ISETP.GE.OR P0, PT, R28, R80, P0 ;  /* 0x000000501c00720c */ /* 0x000fda0000706670 */
[----:B------:R-:W-:Y:S05]  /*4480*/  @P0 BRA `(.L_x_55) ;  /* 0x0000000000400947 */ /* 0x000fea0003800000 */
[----:B------:R-:W-:Y:S01]  /*4490*/  IMAD R27, R27, 0x20, R28 ;  /* 0x000000201b1b7824 */ /* 0x000fe200078e021c */
[----:B0----5:R-:W-:Y:S01]  /*44a0*/  MOV R22, RZ ;  /* 0x000000ff00167202 */ /* 0x021fe20000000f00 */
[--C-:B------:R-:W-:Y:S02]  /*44b0*/  IMAD R25, R28, 0x48, R29.reuse ;  /* 0x000000481c197824 */ /* 0x100fe400078e021d */
[----:B------:R-:W-:-:S07]  /*44c0*/  IMAD R27, R27, R30, R29 ;  /* 0x0000001e1b1b7224 */ /* 0x000fce00078e021d */
.L_x_61:
[----:B--23--:R-:W-:-:S04]  /*44d0*/  IMAD.IADD R19, R27, 0x1, R22 ;  /* 0x000000011b137824 */ /* 0x00cfc800078e0216 */
[----:B------:R-:W-:-:S06]  /*44e0*/  IMAD.WIDE R18, R19, 0x2, R96 ;  /* 0x0000000213127825 */ /* 0x000fcc00078e0260 */
        /* <DEDUP_REMOVED lines=10> */
.L_x_55:
[----:B------:R-:W-:Y:S05]  /*4590*/  BSYNC.RECONVERGENT B0 ;  /* 0x0000000000007941 */ /* 0x000fea0003800200 */
.L_x_54:
[----:B------:R-:W-:Y:S01]  /*45a0*/  IADD3 R11, PT, PT, R11, 0x1, RZ ;  /* 0x000000010b0b7810 */ /* 0x000fe20007ffe0ff */
[----:B------:R-:W-:Y:S01]  /*45b0*/  BAR.SYNC.DEFER_BLOCKING 0x0 ;  /* 0x0000000000007b1d */ /* 0x000fe20000010000 */
[----:B------:R-:W-:Y:S02]  /*45c0*/  VIADD R13, R13, 0xffffffe0 ;  /* 0xffffffe00d0d7836 */ /* 0x000fe40000000000 */
[----:B------:R-:W-:-:S13]  /*45d0*/  ISETP.NE.AND P0, PT, R11, R14, PT ;  /* 0x0000000e0b00720c */ /* 0x000fda0003f05270 */
[----:B------:R-:W-:Y:S05]  /*45e0*/  @P0 BRA `(.L_x_62) ;  /* 0xffffffdc00f40947 */ /* 0x000fea000383ffff */
.L_x_40:
[----:B------:R-:W-:-:S04]  /*45f0*/  SHF.L.U32 R7, R4, 0x6, RZ ;  /* 0x0000000604077819 */ /* 0x000fc800000006ff */
[----:B------:R-:W-:-:S13]  /*4600*/  ISETP.GE.AND P0, PT, R0, R7, PT ;  /* 0x000000070000720c */ /* 0x000fda0003f06270 */
[----:B------:R-:W-:Y:S05]  /*4610*/  @P0 EXIT ;  /* 0x000000000000094d */ /* 0x000fea0003800000 */
[----:B------:R-:W-:Y:S01]  /*4620*/  LOP3.LUT R4, RZ, R0, RZ, 0x33, !PT ;  /* 0x00000000ff047212 */ /* 0x000fe200078e33ff */
[----:B------:R-:W1:Y:S01]  /*4630*/  LDCU.64 UR4, c[0x0][0x398] ;  /* 0x00007300ff0477ac */ /* 0x000e620008000a00 */
[----:B------:R-:W-:Y:S01]  /*4640*/  BSSY.RECONVERGENT B0, `(.L_x_63) ;  /* 0x0000030000007945 */ /* 0x000fe20003800200 */
[----:B0-----:R-:W-:Y:S02]  /*4650*/  LOP3.LUT R9, R0, 0x3f, RZ, 0xc0, !PT ;  /* 0x0000003f00097812 */ /* 0x001fe400078ec0ff */
[----:B--23--:R-:W-:-:S04]  /*4660*/  IMAD.IADD R17, R4, 0x1, R7 ;  /* 0x0000000104117824 */ /* 0x00cfc800078e0207 */
[----:B------:R-:W-:-:S05]  /*4670*/  IMAD.HI.U32 R4, R17, -0x55555555, RZ ;  /* 0xaaaaaaab11047827 */ /* 0x000fca00078e00ff */
[----:B------:R-:W-:-:S04]  /*4680*/  SHF.R.U32.HI R4, RZ, 0x8, R4 ;  /* 0x00000008ff047819 */ /* 0x000fc80000011604 */
[----:B------:R-:W-:-:S04]  /*4690*/  LOP3.LUT R6, R4, 0x3, RZ, 0xc0, !PT ;  /* 0x0000000304067812 */ /* 0x000fc800078ec0ff */
[----:B------:R-:W-:-:S13]  /*46a0*/  ISETP.NE.AND P0, PT, R6, 0x3, PT ;  /* 0x000000030600780c */ /* 0x000fda0003f05270 */
[----:B-1----:R-:W-:Y:S05]  /*46b0*/  @!P0 BRA `(.L_x_64) ;  /* 0x0000000000a08947 */ /* 0x002fea0003800000 */
[----:B------:R-:W0:Y:S01]  /*46c0*/  LDC R19, c[0x0][0x3ac] ;  /* 0x0000eb00ff137b82 */ /* 0x000e220000000800 */
[----:B------:R-:W1:Y:S01]  /*46d0*/  LDCU UR8, c[0x0][0x3ac] ;  /* 0x00007580ff0877ac */ /* 0x000e620008000800 */
[----:B------:R-:W-:Y:S02]  /*46e0*/  IADD3 R6, PT, PT, R4, 0x1, RZ ;  /* 0x0000000104067810 */ /* 0x000fe40007ffe0ff */
[----:B------:R-:W-:Y:S02]  /*46f0*/  SHF.R.U32.HI R8, RZ, 0x6, R0 ;  /* 0x00000006ff087819 */ /* 0x000fe40000011600 */
[----:B------:R-:W-:-:S03]  /*4700*/  LOP3.LUT R6, R6, 0x3, RZ, 0xc0, !PT ;  /* 0x0000000306067812 */ /* 0x000fc600078ec0ff */
[----:B------:R-:W-:Y:S02]  /*4710*/  IMAD R4, R5, 0x30, R8 ;  /* 0x0000003005047824 */ /* 0x000fe400078e0208 */
[----:B----4-:R-:W-:Y:S02]  /*4720*/  IMAD.MOV R15, RZ, RZ, -R6 ;  /* 0x000000ffff0f7224 */ /* 0x010fe400078e0a06 */
[----:B-1----:R-:W-:-:S07]  /*4730*/  IMAD R14, R4, UR8, R9 ;  /* 0x00000008040e7c24 */ /* 0x002fce000f8e0209 */
.L_x_68:
[----:B------:R-:W-:-:S05]  /*4740*/  IMAD.WIDE.U32 R10, R8, 0x4, R102 ;  /* 0x00000004080a7825 */ /* 0x000fca00078e0066 */
[----:B-1----:R-:W2:Y:S01]  /*4750*/  LD.E R13, desc[UR6][R10.64] ;  /* 0x000000060a0d7980 */ /* 0x002ea2000c101900 */
[----:B------:R-:W-:Y:S01]  /*4760*/  BSSY.RECONVERGENT B1, `(.L_x_65) ;  /* 0x000000d000017945 */ /* 0x000fe20003800200 */
[----:B--2---:R-:W-:-:S04]  /*4770*/  IADD3 R4, PT, PT, R13, 0x1800000, RZ ;  /* 0x018000000d047810 */ /* 0x004fc80007ffe0ff */
[----:B------:R-:W-:-:S04]  /*4780*/  LOP3.LUT R4, R4, 0x7f800000, RZ, 0xc0, !PT ;  /* 0x7f80000004047812 */ /* 0x000fc800078ec0ff */
[----:B------:R-:W-:-:S13]  /*4790*/  ISETP.GT.U32.AND P0, PT, R4, 0x1ffffff, PT ;  /* 0x01ffffff0400780c */ /* 0x000fda0003f04070 */
[----:B------:R-:W-:Y:S05]  /*47a0*/  @P0 BRA `(.L_x_66) ;  /* 0x0000000000100947 */ /* 0x000fea0003800000 */
[----:B------:R-:W-:Y:S01]  /*47b0*/  IMAD.MOV.U32 R6, RZ, RZ, R13 ;  /* 0x000000ffff067224 */ /* 0x000fe200078e000d */
[----:B------:R-:W-:-:S07]  /*47c0*/  MOV R16, 0x47e0 ;  /* 0x000047e000107802 */ /* 0x000fce0000000f00 */
[----:B0----5:R-:W-:Y:S05]  /*47d0*/  CALL.REL.NOINC `($__internal_0_$__cuda_sm20_rcp_rn_f32_slowpath) ;  /* 0x00000008008c7944 */ /* 0x021fea0003c00000 */
[----:B------:R-:W-:Y:S05]  /*47e0*/  BRA `(.L_x_67) ;  /* 0x0000000000107947 */ /* 0x000fea0003800000 */
.L_x_66:
[----:B------:R-:W1:Y:S02]  /*47f0*/  MUFU.RCP R4, R13 ;  /* 0x0000000d00047308 */ /* 0x000e640000001000 */
[----:B-1----:R-:W-:-:S04]  /*4800*/  FFMA R6, R13, R4, -1 ;  /* 0xbf8000000d067423 */ /* 0x002fc80000000004 */
[----:B------:R-:W-:-:S04]  /*4810*/  FADD.FTZ R11, -R6, -RZ ;  /* 0x800000ff060b7221 */ /* 0x000fc80000010100 */
[----:B------:R-:W-:-:S07]  /*4820*/  FFMA R4, R4, R11, R4 ;  /* 0x0000000b04047223 */ /* 0x000fce0000000004 */
.L_x_67:
[----:B------:R-:W-:Y:S05]  /*4830*/  BSYNC.RECONVERGENT B1 ;  /* 0x0000000000017941 */ /* 0x000fea0003800200 */
.L_x_65:
[----:B------:R-:W-:-:S05]  /*4840*/  LOP3.LUT R11, R9, 0x7fffffc0, R0, 0xf8, !PT ;  /* 0x7fffffc0090b7812 */ /* 0x000fca00078ef800 */
[----:B------:R-:W-:-:S06]  /*4850*/  IMAD.WIDE.U32 R10, R11, 0x4, R100 ;  /* 0x000000040b0a7825 */ /* 0x000fcc00078e0064 */
[----:B------:R-:W2:Y:S01]  /*4860*/  LD.E R11, desc[UR6][R10.64] ;  /* 0x000000060a0b7980 */ /* 0x000ea2000c101900 */
[----:B------:R-:W-:Y:S01]  /*4870*/  IADD3 R6, P0, PT, R2, R14, RZ ;  /* 0x0000000e02067210 */ /* 0x000fe20007f1e0ff */
[----:B------:R-:W-:Y:S01]  /*4880*/  VIADD R8, R8, 0x6 ;  /* 0x0000000608087836 */ /* 0x000fe20000000000 */
[----:B------:R-:W-:Y:S02]  /*4890*/  IADD3 R15, PT, PT, R15, 0x1, RZ ;  /* 0x000000010f0f7810 */ /* 0x000fe40007ffe0ff */
[----:B------:R-:W-:Y:S01]  /*48a0*/  LEA.HI.X.SX32 R13, R14, R3, 0x1, P0 ;  /* 0x000000030e0d7211 */ /* 0x000fe200000f0eff */
[----:B0-----:R-:W-:Y:S01]  /*48b0*/  IMAD R14, R19, 0x6, R14 ;  /* 0x00000006130e7824 */ /* 0x001fe200078e020e */
[----:B------:R-:W-:Y:S02]  /*48c0*/  LEA R12, P0, R6, UR4, 0x1 ;  /* 0x00000004060c7c11 */ /* 0x000fe4000f8008ff */
[----:B------:R-:W-:Y:S02]  /*48d0*/  IADD3 R0, PT, PT, R0, 0x180, RZ ;  /* 0x0000018000007810 */ /* 0x000fe40007ffe0ff */
[----:B------:R-:W-:-:S02]  /*48e0*/  LEA.HI.X R13, R6, UR5, R13, 0x1, P0 ;  /* 0x00000005060d7c11 */ /* 0x000fc400080f0c0d */
[----:B------:R-:W-:Y:S01]  /*48f0*/  ISETP.NE.AND P0, PT, R15, RZ, PT ;  /* 0x000000ff0f00720c */ /* 0x000fe20003f05270 */
[----:B--2---:R-:W-:-:S05]  /*4900*/  FMUL R4, R11, R4 ;  /* 0x000000040b047220 */ /* 0x004fca0000400000 */
[----:B------:R-:W-:-:S05]  /*4910*/  F2FP.F16.F32.PACK_AB R4, RZ, R4 ;  /* 0x00000004ff04723e */ /* 0x000fca00000000ff */
[----:B------:R1:W-:Y:S02]  /*4920*/  STG.E.U16 desc[UR6][R12.64], R4 ;  /* 0x000000040c007986 */ /* 0x0003e4000c101506 */
[----:B------:R-:W-:Y:S05]  /*4930*/  @P0 BRA `(.L_x_68) ;  /* 0xfffffffc00800947 */ /* 0x000fea000383ffff */
.L_x_64:
[----:B------:R-:W-:Y:S05]  /*4940*/  BSYNC.RECONVERGENT B0 ;  /* 0x0000000000007941 */ /* 0x000fea0003800200 */
.L_x_63:
[----:B------:R-:W-:Y:S01]  /*4950*/  ISETP.GE.U32.AND P0, PT, R17, 0x480, PT ;  /* 0x000004801100780c */ /* 0x000fe20003f06070 */
[----:B------:R-:W0:Y:S01]  /*4960*/  LDCU UR10, c[0x0][0x3ac] ;  /* 0x00007580ff0a77ac */ /* 0x000e220008000800 */
[----:B------:R-:W2:Y:S11]  /*4970*/  LDCU.64 UR8, c[0x0][0x398] ;  /* 0x00007300ff0877ac */ /* 0x000eb60008000a00 */
[----:B0-2---:R-:W-:Y:S05]  /*4980*/  @!P0 EXIT ;  /* 0x000000000000894d */ /* 0x005fea0003800000 */
.L_x_81:
[----:B------:R-:W-:-:S05]  /*4990*/  SHF.R.U32.HI R8, RZ, 0x6, R0 ;  /* 0x00000006ff087819 */ /* 0x000fca0000011600 */
[----:B------:R-:W-:-:S05]  /*49a0*/  IMAD.WIDE.U32 R10, R8, 0x4, R102 ;  /* 0x00000004080a7825 */ /* 0x000fca00078e0066 */
[----:B01----:R-:W2:Y:S01]  /*49b0*/  LD.E R13, desc[UR6][R10.64] ;  /* 0x000000060a0d7980 */ /* 0x003ea2000c101900 */
[----:B------:R-:W-:Y:S01]  /*49c0*/  BSSY.RECONVERGENT B0, `(.L_x_69) ;  /* 0x000000d000007945 */ /* 0x000fe20003800200 */
[----:B--2---:R-:W-:-:S05]  /*49d0*/  VIADD R4, R13, 0x1800000 ;  /* 0x018000000d047836 */ /* 0x004fca0000000000 */
[----:B------:R-:W-:-:S04]  /*49e0*/  LOP3.LUT R4, R4, 0x7f800000, RZ, 0xc0, !PT ;  /* 0x7f80000004047812 */ /* 0x000fc800078ec0ff */
[----:B------:R-:W-:-:S13]  /*49f0*/  ISETP.GT.U32.AND P0, PT, R4, 0x1ffffff, PT ;  /* 0x01ffffff0400780c */ /* 0x000fda0003f04070 */
[----:B------:R-:W-:Y:S05]  /*4a00*/  @P0 BRA `(.L_x_70) ;  /* 0x0000000000100947 */ /* 0x000fea0003800000 */
[----:B------:R-:W-:Y:S02]  /*4a10*/  MOV R6, R13 ;  /* 0x0000000d00067202 */ /* 0x000fe40000000f00 */
[----:B------:R-:W-:-:S07]  /*4a20*/  MOV R16, 0x4a40 ;  /* 0x00004a4000107802 */ /* 0x000fce0000000f00 */
[----:B----45:R-:W-:Y:S05]  /*4a30*/  CALL.REL.NOINC `($__internal_0_$__cuda_sm20_rcp_rn_f32_slowpath) ;  /* 0x0000000400f47944 */ /* 0x030fea0003c00000 */
[----:B------:R-:W-:Y:S05]  /*4a40*/  BRA `(.L_x_71) ;  /* 0x0000000000107947 */ /* 0x000fea0003800000 */
.L_x_70:
[----:B------:R-:W0:Y:S02]  /*4a50*/  MUFU.RCP R4, R13 ;  /* 0x0000000d00047308 */ /* 0x000e240000001000 */
[----:B0-----:R-:W-:-:S04]  /*4a60*/  FFMA R6, R13, R4, -1 ;  /* 0xbf8000000d067423 */ /* 0x001fc80000000004 */
[----:B------:R-:W-:-:S04]  /*4a70*/  FADD.FTZ R11, -R6, -RZ ;  /* 0x800000ff060b7221 */ /* 0x000fc80000010100 */
[----:B------:R-:W-:-:S07]  /*4a80*/  FFMA R4, R4, R11, R4 ;  /* 0x0000000b04047223 */ /* 0x000fce0000000004 */
.L_x_71:
[----:B------:R-:W-:Y:S05]  /*4a90*/  BSYNC.RECONVERGENT B0 ;  /* 0x0000000000007941 */ /* 0x000fea0003800200 */
.L_x_69:
[----:B------:R-:W-:-:S05]  /*4aa0*/  LOP3.LUT R11, R9, 0x7fffffc0, R0, 0xf8, !PT ;  /* 0x7fffffc0090b7812 */ /* 0x000fca00078ef800 */
[----:B------:R-:W-:-:S06]  /*4ab0*/  IMAD.WIDE.U32 R10, R11, 0x4, R100 ;  /* 0x000000040b0a7825 */ /* 0x000fcc00078e0064 */
[----:B------:R-:W2:Y:S01]  /*4ac0*/  LD.E R11, desc[UR6][R10.64] ;  /* 0x000000060a0b7980 */ /* 0x000ea2000c101900 */
[----:B------:R-:W-:Y:S02]  /*4ad0*/  IMAD R6, R5, 0x30, R8 ;  /* 0x0000003005067824 */ /* 0x000fe400078e0208 */
[----:B----4-:R-:W-:Y:S02]  /*4ae0*/  VIADD R14, R0, 0x180 ;  /* 0x00000180000e7836 */ /* 0x010fe40000000000 */
[----:B------:R-:W-:-:S03]  /*4af0*/  IMAD R6, R6, UR10, R9 ;  /* 0x0000000a06067c24 */ /* 0x000fc6000f8e0209 */
[----:B------:R-:W-:Y:S02]  /*4b00*/  SHF.R.U32.HI R15, RZ, 0x6, R14 ;  /* 0x00000006ff0f7819 */ /* 0x000fe4000001160e */
[----:B------:R-:W-:-:S04]  /*4b10*/  IADD3 R8, P0, PT, R2, R6, RZ ;  /* 0x0000000602087210 */ /* 0x000fc80007f1e0ff */
[----:B------:R-:W-:Y:S02]  /*4b20*/  LEA.HI.X.SX32 R13, R6, R3, 0x1, P0 ;  /* 0x00000003060d7211 */ /* 0x000fe400000f0eff */
[----:B------:R-:W-:-:S04]  /*4b30*/  LEA R12, P0, R8, UR8, 0x1 ;  /* 0x00000008080c7c11 */ /* 0x000fc8000f8008ff */
[----:B------:R-:W-:Y:S01]  /*4b40*/  LEA.HI.X R13, R8, UR9, R13, 0x1, P0 ;  /* 0x00000009080d7c11 */ /* 0x000fe200080f0c0d */
[----:B--2---:R-:W-:Y:S01]  /*4b50*/  FMUL R4, R11, R4 ;  /* 0x000000040b047220 */ /* 0x004fe20000400000 */
[----:B------:R-:W-:-:S04]  /*4b60*/  IMAD.WIDE.U32 R10, R15, 0x4, R102 ;  /* 0x000000040f0a7825 */ /* 0x000fc800078e0066 */
[----:B------:R-:W-:-:S04]  /*4b70*/  F2FP.F16.F32.PACK_AB R4, RZ, R4 ;  /* 0x00000004ff04723e */ /* 0x000fc800000000ff */
[----:B------:R-:W-:-:S05]  /*4b80*/  PRMT R6, R4, 0x7610, R6 ;  /* 0x0000761004067816 */ /* 0x000fca0000000006 */
[----:B------:R0:W-:Y:S04]  /*4b90*/  STG.E.U16 desc[UR6][R12.64], R6 ;  /* 0x000000060c007986 */ /* 0x0001e8000c101506 */
[----:B------:R-:W2:Y:S01]  /*4ba0*/  LD.E R17, desc[UR6][R10.64] ;  /* 0x000000060a117980 */ /* 0x000ea2000c101900 */
[----:B------:R-:W-:Y:S01]  /*4bb0*/  BSSY.RECONVERGENT B0, `(.L_x_72) ;  /* 0x000000d000007945 */ /* 0x000fe20003800200 */
[----:B--2---:R-:W-:-:S04]  /*4bc0*/  IADD3 R4, PT, PT, R17, 0x1800000, RZ ;  /* 0x0180000011047810 */ /* 0x004fc80007ffe0ff */
[----:B------:R-:W-:-:S04]  /*4bd0*/  LOP3.LUT R4, R4, 0x7f800000, RZ, 0xc0, !PT ;  /* 0x7f80000004047812 */ /* 0x000fc800078ec0ff */
[----:B------:R-:W-:-:S13]  /*4be0*/  ISETP.GT.U32.AND P0, PT, R4, 0x1ffffff, PT ;  /* 0x01ffffff0400780c */ /* 0x000fda0003f04070 */
[----:B0-----:R-:W-:Y:S05]  /*4bf0*/  @P0 BRA `(.L_x_73) ;  /* 0x0000000000100947 */ /* 0x001fea0003800000 */
[----:B------:R-:W-:Y:S01]  /*4c00*/  IMAD.MOV.U32 R6, RZ, RZ, R17 ;  /* 0x000000ffff067224 */ /* 0x000fe200078e0011 */
[----:B------:R-:W-:-:S07]  /*4c10*/  MOV R16, 0x4c30 ;  /* 0x00004c3000107802 */ /* 0x000fce0000000f00 */
[----:B-----5:R-:W-:Y:S05]  /*4c20*/  CALL.REL.NOINC `($__internal_0_$__cuda_sm20_rcp_rn_f32_slowpath) ;  /* 0x0000000400787944 */ /* 0x020fea0003c00000 */
[----:B------:R-:W-:Y:S05]  /*4c30*/  BRA `(.L_x_74) ;  /* 0x0000000000107947 */ /* 0x000fea0003800000 */
.L_x_73:
[----:B------:R-:W0:Y:S02]  /*4c40*/  MUFU.RCP R4, R17 ;  /* 0x0000001100047308 */ /* 0x000e240000001000 */
[----:B0-----:R-:W-:-:S04]  /*4c50*/  FFMA R6, R17, R4, -1 ;  /* 0xbf80000011067423 */ /* 0x001fc80000000004 */
[----:B------:R-:W-:-:S04]  /*4c60*/  FADD.FTZ R11, -R6, -RZ ;  /* 0x800000ff060b7221 */ /* 0x000fc80000010100 */
[----:B------:R-:W-:-:S07]  /*4c70*/  FFMA R4, R4, R11, R4 ;  /* 0x0000000b04047223 */ /* 0x000fce0000000004 */
.L_x_74:
[----:B------:R-:W-:Y:S05]  /*4c80*/  BSYNC.RECONVERGENT B0 ;  /* 0x0000000000007941 */ /* 0x000fea0003800200 */
.L_x_72:
[----:B------:R-:W-:-:S05]  /*4c90*/  LOP3.LUT R11, R9, 0x7fffffc0, R14, 0xf8, !PT ;  /* 0x7fffffc0090b7812 */ /* 0x000fca00078ef80e */
[----:B------:R-:W-:-:S06]  /*4ca0*/  IMAD.WIDE.U32 R10, R11, 0x4, R100 ;  /* 0x000000040b0a7825 */ /* 0x000fcc00078e0064 */
[----:B------:R-:W2:Y:S01]  /*4cb0*/  LD.E R11, desc[UR6][R10.64] ;  /* 0x000000060a0b7980 */ /* 0x000ea2000c101900 */
[----:B------:R-:W-:Y:S01]  /*4cc0*/  IMAD R6, R5, 0x30, R15 ;  /* 0x0000003005067824 */ /* 0x000fe200078e020f */
[----:B------:R-:W-:-:S03]  /*4cd0*/  IADD3 R14, PT, PT, R0, 0x300, RZ ;  /* 0x00000300000e7810 */ /* 0x000fc60007ffe0ff */
[----:B------:R-:W-:Y:S01]  /*4ce0*/  IMAD R6, R6, UR10, R9 ;  /* 0x0000000a06067c24 */ /* 0x000fe2000f8e0209 */
[----:B------:R-:W-:-:S04]  /*4cf0*/  SHF.R.U32.HI R15, RZ, 0x6, R14 ;  /* 0x00000006ff0f7819 */ /* 0x000fc8000001160e */
        /* <DEDUP_REMOVED lines=11> */
[----:B--2---:R-:W-:-:S05]  /*4db0*/  VIADD R4, R17, 0x1800000 ;  /* 0x0180000011047836 */ /* 0x004fca0000000000 */
[----:B------:R-:W-:-:S04]  /*4dc0*/  LOP3.LUT R4, R4, 0x7f800000, RZ, 0xc0, !PT ;  /* 0x7f80000004047812 */ /* 0x000fc800078ec0ff */
[----:B------:R-:W-:-:S13]  /*4dd0*/  ISETP.GT.U32.AND P0, PT, R4, 0x1ffffff, PT ;  /* 0x01ffffff0400780c */ /* 0x000fda0003f04070 */
[----:B0-----:R-:W-:Y:S05]  /*4de0*/  @P0 BRA `(.L_x_76) ;  /* 0x0000000000100947 */ /* 0x001fea0003800000 */
[----:B------:R-:W-:Y:S02]  /*4df0*/  MOV R6, R17 ;  /* 0x0000001100067202 */ /* 0x000fe40000000f00 */
[----:B------:R-:W-:-:S07]  /*4e00*/  MOV R16, 0x4e20 ;  /* 0x00004e2000107802 */ /* 0x000fce0000000f00 */
[----:B-----5:R-:W-:Y:S05]  /*4e10*/  CALL.REL.NOINC `($__internal_0_$__cuda_sm20_rcp_rn_f32_slowpath) ;  /* 0x0000000000fc7944 */ /* 0x020fea0003c00000 */
[----:B------:R-:W-:Y:S05]  /*4e20*/  BRA `(.L_x_77) ;  /* 0x0000000000107947 */ /* 0x000fea0003800000 */
.L_x_76:
[----:B------:R-:W0:Y:S02]  /*4e30*/  MUFU.RCP R4, R17 ;  /* 0x0000001100047308 */ /* 0x000e240000001000 */
[----:B0-----:R-:W-:-:S04]  /*4e40*/  FFMA R6, R17, R4, -1 ;  /* 0xbf80000011067423 */ /* 0x001fc80000000004 */
[----:B------:R-:W-:-:S04]  /*4e50*/  FADD.FTZ R11, -R6, -RZ ;  /* 0x800000ff060b7221 */ /* 0x000fc80000010100 */
[----:B------:R-:W-:-:S07]  /*4e60*/  FFMA R4, R4, R11, R4 ;  /* 0x0000000b04047223 */ /* 0x000fce0000000004 */
.L_x_77:
[----:B------:R-:W-:Y:S05]  /*4e70*/  BSYNC.RECONVERGENT B0 ;  /* 0x0000000000007941 */ /* 0x000fea0003800200 */
.L_x_75:
[----:B------:R-:W-:-:S05]  /*4e80*/  LOP3.LUT R11, R9, 0x7fffffc0, R14, 0xf8, !PT ;  /* 0x7fffffc0090b7812 */ /* 0x000fca00078ef80e */
[----:B------:R-:W-:-:S06]  /*4e90*/  IMAD.WIDE.U32 R10, R11, 0x4, R100 ;  /* 0x000000040b0a7825 */ /* 0x000fcc00078e0064 */
[----:B------:R-:W2:Y:S01]  /*4ea0*/  LD.E R11, desc[UR6][R10.64] ;  /* 0x000000060a0b7980 */ /* 0x000ea2000c101900 */
[----:B------:R-:W-:Y:S02]  /*4eb0*/  IMAD R6, R5, 0x30, R15 ;  /* 0x0000003005067824 */ /* 0x000fe400078e020f */
[----:B------:R-:W-:Y:S02]  /*4ec0*/  VIADD R14, R0, 0x480 ;  /* 0x00000480000e7836 */ /* 0x000fe40000000000 */
        /* <DEDUP_REMOVED lines=21> */
.L_x_79:
[----:B------:R-:W0:Y:S02]  /*5020*/  MUFU.RCP R4, R17 ;  /* 0x0000001100047308 */ /* 0x000e240000001000 */
[----:B0-----:R-:W-:-:S04]  /*5030*/  FFMA R6, R17, R4, -1 ;  /* 0xbf80000011067423 */ /* 0x001fc80000000004 */
[----:B------:R-:W-:-:S04]  /*5040*/  FADD.FTZ R11, -R6, -RZ ;  /* 0x800000ff060b7221 */ /* 0x000fc80000010100 */
[----:B------:R-:W-:-:S07]  /*5050*/  FFMA R4, R4, R11, R4 ;  /* 0x0000000b04047223 */ /* 0x000fce0000000004 */
.L_x_80:
[----:B------:R-:W-:Y:S05]  /*5060*/  BSYNC.RECONVERGENT B0 ;  /* 0x0000000000007941 */ /* 0x000fea0003800200 */
.L_x_78:
[----:B------:R-:W-:-:S05]  /*5070*/  LOP3.LUT R11, R9, 0x7fffffc0, R14, 0xf8, !PT ;  /* 0x7fffffc0090b7812 */ /* 0x000fca00078ef80e */
[----:B------:R-:W-:-:S06]  /*5080*/  IMAD.WIDE.U32 R10, R11, 0x4, R100 ;  /* 0x000000040b0a7825 */ /* 0x000fcc00078e0064 */
[----:B------:R-:W2:Y:S01]  /*5090*/  LD.E R11, desc[UR6][R10.64] ;  /* 0x000000060a0b7980 */ /* 0x000ea2000c101900 */
[----:B------:R-:W-:Y:S01]  /*50a0*/  IMAD R6, R5, 0x30, R15 ;  /* 0x0000003005067824 */ /* 0x000fe200078e020f */
[----:B------:R-:W-:-:S03]  /*50b0*/  IADD3 R0, PT, PT, R0, 0x600, RZ ;  /* 0x0000060000007810 */ /* 0x000fc60007ffe0ff */
[----:B------:R-:W-:-:S05]  /*50c0*/  IMAD R6, R6, UR10, R9 ;  /* 0x0000000a06067c24 */ /* 0x000fca000f8e0209 */
[----:B------:R-:W-:-:S04]  /*50d0*/  IADD3 R8, P0, PT, R2, R6, RZ ;  /* 0x0000000602087210 */ /* 0x000fc80007f1e0ff */
[----:B------:R-:W-:Y:S02]  /*50e0*/  LEA.HI.X.SX32 R13, R6, R3, 0x1, P0 ;  /* 0x00000003060d7211 */ /* 0x000fe400000f0eff */
[----:B------:R-:W-:-:S04]  /*50f0*/  LEA R12, P0, R8, UR8, 0x1 ;  /* 0x00000008080c7c11 */ /* 0x000fc8000f8008ff */
[----:B------:R-:W-:Y:S02]  /*5100*/  LEA.HI.X R13, R8, UR9, R13, 0x1, P0 ;  /* 0x00000009080d7c11 */ /* 0x000fe400080f0c0d */
[----:B------:R-:W-:Y:S01]  /*5110*/  ISETP.GE.AND P0, PT, R0, R7, PT ;  /* 0x000000070000720c */ /* 0x000fe20003f06270 */
[----:B--2---:R-:W-:-:S05]  /*5120*/  FMUL R4, R11, R4 ;  /* 0x000000040b047220 */ /* 0x004fca0000400000 */
[----:B------:R-:W-:-:S05]  /*5130*/  F2FP.F16.F32.PACK_AB R4, RZ, R4 ;  /* 0x00000004ff04723e */ /* 0x000fca00000000ff */
[----:B------:R0:W-:Y:S02]  /*5140*/  STG.E.U16 desc[UR6][R12.64], R4 ;  /* 0x000000040c007986 */ /* 0x0001e4000c101506 */
[----:B------:R-:W-:Y:S05]  /*5150*/  @!P0 BRA `(.L_x_81) ;  /* 0xfffffff8000c8947 */ /* 0x000fea000383ffff */
[----:B------:R-:W-:Y:S05]  /*5160*/  EXIT ;  /* 0x000000000000794d */ /* 0x000fea0003800000 */
.L_x_53:
[----:B------:R-:W-:-:S13]  /*5170*/  ISETP.GE.AND P0, PT, R81, 0x1, PT ;  /* 0x000000015100780c */ /* 0x000fda0003f06270 */
[----:B------:R-:W-:Y:S05]  /*5180*/  @!P0 BRA `(.L_x_82) ;  /* 0x00000000001c8947 */ /* 0x000fea0003800000 */
[----:B------:R-:W-:Y:S01]  /*5190*/  VIMNMX R81, PT, PT, R81, 0x20, PT ;  /* 0x0000002051517848 */ /* 0x000fe20003fe0100 */
[----:B------:R-:W-:-:S07]  /*51a0*/  IMAD.MOV.U32 R0, RZ, RZ, 0x10 ;  /* 0x00000010ff007424 */ /* 0x000fce00078e00ff */
.L_x_83:
[CC--:B------:R-:W-:Y:S02]  /*51b0*/  ISETP.GT.AND P0, PT, R0.reuse, R81.reuse, PT ;  /* 0x000000510000720c */ /* 0x0c0fe40003f04270 */
[C---:B------:R-:W-:Y:S02]  /*51c0*/  ISETP.GE.AND P1, PT, R0.reuse, R81, PT ;  /* 0x000000510000720c */ /* 0x040fe40003f26270 */
[----:B------:R-:W-:-:S09]  /*51d0*/  IADD3 R0, PT, PT, R0, 0x10, RZ ;  /* 0x0000001000007810 */ /* 0x000fd20007ffe0ff */
[----:B------:R-:W-:Y:S05]  /*51e0*/  @!P0 WARPSYNC.ALL ;  /* 0x0000000000008948 */ /* 0x000fea0003800000 */
[----:B------:R-:W-:Y:S05]  /*51f0*/  @!P1 BRA `(.L_x_83) ;  /* 0xfffffffc00ec9947 */ /* 0x000fea000383ffff */
.L_x_82:
[----:B01----:R-:W-:Y:S05]  /*5200*/  BPT.TRAP 0x1 ;  /* 0x000000040000795c */ /* 0x003fea0000300000 */
        .weak           $__internal_0_$__cuda_sm20_rcp_rn_f32_slowpath
        .type           $__internal_0_$__cuda_sm20_rcp_rn_f32_slowpath,@function
        .size           $__internal_0_$__cuda_sm20_rcp_rn_f32_slowpath,(.L_x_89 - $__internal_0_$__cuda_sm20_rcp_rn_f32_slowpath)
$__internal_0_$__cuda_sm20_rcp_rn_f32_slowpath:
[----:B------:R-:W-:Y:S01]  /*5210*/  IMAD.SHL.U32 R4, R6, 0x2, RZ ;  /* 0x0000000206047824 */ /* 0x000fe200078e00ff */
[----:B------:R-:W-:Y:S04]  /*5220*/  BSSY.RECONVERGENT B2, `(.L_x_84) ;  /* 0x0000030000027945 */ /* 0x000fe80003800200 */
[----:B------:R-:W-:-:S04]  /*5230*/  SHF.R.U32.HI R18, RZ, 0x18, R4 ;  /* 0x00000018ff127819 */ /* 0x000fc80000011604 */
[----:B------:R-:W-:-:S13]  /*5240*/  ISETP.NE.U32.AND P0, PT, R18, RZ, PT ;  /* 0x000000ff1200720c */ /* 0x000fda0003f05070 */
[----:B------:R-:W-:Y:S05]  /*5250*/  @P0 BRA `(.L_x_85) ;  /* 0x0000000000280947 */ /* 0x000fea0003800000 */
[----:B------:R-:W-:-:S04]  /*5260*/  SHF.L.U32 R4, R6, 0x1, RZ ;  /* 0x0000000106047819 */ /* 0x000fc800000006ff */
[----:B------:R-:W-:-:S13]  /*5270*/  ISETP.NE.AND P0, PT, R4, RZ, PT ;  /* 0x000000ff0400720c */ /* 0x000fda0003f05270 */
[----:B------:R-:W-:Y:S01]  /*5280*/  @P0 FFMA R11, R6, 1.84467440737095516160e+19, RZ ;  /* 0x5f800000060b0823 */ /* 0x000fe200000000ff */
[----:B------:R-:W-:Y:S08]  /*5290*/  @!P0 MUFU.RCP R10, R6 ;  /* 0x00000006000a8308 */ /* 0x000ff00000001000 */
[----:B------:R-:W0:Y:S02]  /*52a0*/  @P0 MUFU.RCP R4, R11 ;  /* 0x0000000b00040308 */ /* 0x000e240000001000 */
[----:B0-----:R-:W-:-:S04]  /*52b0*/  @P0 FFMA R12, R11, R4, -1 ;  /* 0xbf8000000b0c0423 */ /* 0x001fc80000000004 */
[----:B------:R-:W-:-:S04]  /*52c0*/  @P0 FADD.FTZ R13, -R12, -RZ ;  /* 0x800000ff0c0d0221 */ /* 0x000fc80000010100 */
[----:B------:R-:W-:-:S04]  /*52d0*/  @P0 FFMA R4, R4, R13, R4 ;  /* 0x0000000d04040223 */ /* 0x000fc80000000004 */
[----:B------:R-:W-:Y:S01]  /*52e0*/  @P0 FFMA R10, R4, 1.84467440737095516160e+19, RZ ;  /* 0x5f800000040a0823 */ /* 0x000fe200000000ff */
[----:B------:R-:W-:Y:S06]  /*52f0*/  BRA `(.L_x_86) ;  /* 0x0000000000887947 */ /* 0x000fec0003800000 */
.L_x_85:
[----:B------:R-:W-:-:S05]  /*5300*/  VIADD R20, R18, 0xffffff03 ;  /* 0xffffff0312147836 */ /* 0x000fca0000000000 */
[----:B------:R-:W-:-:S13]  /*5310*/  ISETP.GT.U32.AND P0, PT, R20, 0x1, PT ;  /* 0x000000011400780c */ /* 0x000fda0003f04070 */
[----:B------:R-:W-:Y:S05]  /*5320*/  @P0 BRA `(.L_x_87) ;  /* 0x0000000000780947 */ /* 0x000fea0003800000 */
[----:B------:R-:W-:Y:S02]  /*5330*/  LOP3.LUT R4, R6, 0x7fffff, RZ, 0xc0, !PT ;  /* 0x007fffff06047812 */ /* 0x000fe400078ec0ff */
[----:B------:R-:W-:Y:S02]  /*5340*/  MOV R13, 0x3 ;  /* 0x00000003000d7802 */ /* 0x000fe40000000f00 */
[----:B------:R-:W-:Y:S02]  /*5350*/  LOP3.LUT R4, R4, 0x3f800000, RZ, 0xfc, !PT ;  /* 0x3f80000004047812 */ /* 0x000fe400078efcff */
[----:B------:R-:W-:Y:S02]  /*5360*/  SHF.L.U32 R13, R13, R20, RZ ;  /* 0x000000140d0d7219 */ /* 0x000fe400000006ff */
[----:B------:R-:W0:Y:S02]  /*5370*/  MUFU.RCP R11, R4 ;  /* 0x00000004000b7308 */ /* 0x000e240000001000 */
[----:B0-----:R-:W-:-:S04]  /*5380*/  FFMA R10, R4, R11, -1 ;  /* 0xbf800000040a7423 */ /* 0x001fc8000000000b */
[----:B------:R-:W-:-:S04]  /*5390*/  FADD.FTZ R10, -R10, -RZ ;  /* 0x800000ff0a0a7221 */ /* 0x000fc80000010100 */
[CCC-:B------:R-:W-:Y:S01]  /*53a0*/  FFMA.RM R12, R11.reuse, R10.reuse, R11.reuse ;  /* 0x0000000a0b0c7223 */ /* 0x1c0fe2000000400b */
[----:B------:R-:W-:-:S04]  /*53b0*/  FFMA.RP R11, R11, R10, R11 ;  /* 0x0000000a0b0b7223 */ /* 0x000fc8000000800b */
[C---:B------:R-:W-:Y:S02]  /*53c0*/  LOP3.LUT R10, R12.reuse, 0x7fffff, RZ, 0xc0, !PT ;  /* 0x007fffff0c0a7812 */ /* 0x040fe400078ec0ff */
[----:B------:R-:W-:Y:S02]  /*53d0*/  FSETP.NEU.FTZ.AND P0, PT, R12, R11, PT ;  /* 0x0000000b0c00720b */ /* 0x000fe40003f1d000 */
[----:B------:R-:W-:Y:S02]  /*53e0*/  LOP3.LUT R10, R10, 0x800000, RZ, 0xfc, !PT ;  /* 0x008000000a0a7812 */ /* 0x000fe400078efcff */
[----:B------:R-:W-:Y:S02]  /*53f0*/  SEL R11, RZ, 0xffffffff, !P0 ;  /* 0xffffffffff0b7807 */ /* 0x000fe40004000000 */
[----:B------:R-:W-:-:S03]  /*5400*/  LOP3.LUT R13, R13, R10, RZ, 0xc0, !PT ;  /* 0x0000000a0d0d7212 */ /* 0x000fc600078ec0ff */
[----:B------:R-:W-:Y:S01]  /*5410*/  IMAD.MOV R11, RZ, RZ, -R11 ;  /* 0x000000ffff0b7224 */ /* 0x000fe200078e0a0b */
[----:B------:R-:W-:-:S04]  /*5420*/  SHF.R.U32.HI R13, RZ, R20, R13 ;  /* 0x00000014ff0d7219 */ /* 0x000fc8000001160d */
[--C-:B------:R-:W-:Y:S01]  /*5430*/  LOP3.LUT P1, RZ, R11, R20, R10.reuse, 0xf8, !PT ;  /* 0x000000140bff7212 */ /* 0x100fe2000782f80a */
[----:B------:R-:W-:Y:S01]  /*5440*/  VIADD R11, R18, 0xffffff04 ;  /* 0xffffff04120b7836 */ /* 0x000fe20000000000 */
[C---:B------:R-:W-:Y:S02]  /*5450*/  LOP3.LUT P0, RZ, R13.reuse, 0x1, RZ, 0xc0, !PT ;  /* 0x000000010dff7812 */ /* 0x040fe4000780c0ff */
[----:B------:R-:W-:Y:S02]  /*5460*/  LOP3.LUT P2, RZ, R13, 0x2, RZ, 0xc0, !PT ;  /* 0x000000020dff7812 */ /* 0x000fe4000784c0ff */
[----:B------:R-:W-:Y:S02]  /*5470*/  SHF.R.U32.HI R11, RZ, R11, R10 ;  /* 0x0000000bff0b7219 */ /* 0x000fe4000001160a */
[----:B------:R-:W-:Y:S02]  /*5480*/  PLOP3.LUT P0, PT, P0, P1, P2, 0xe0, 0x0 ;  /* 0x000000000000781c */ /* 0x000fe40000703c20 */
[----:B------:R-:W-:-:S02]  /*5490*/  LOP3.LUT P1, RZ, R6, 0x7fffff, RZ, 0xc0, !PT ;  /* 0x007fffff06ff7812 */ /* 0x000fc4000782c0ff */
[----:B------:R-:W-:-:S04]  /*54a0*/  SEL R4, RZ, 0x1, !P0 ;  /* 0x00000001ff047807 */ /* 0x000fc80004000000 */
[----:B------:R-:W-:-:S04]  /*54b0*/  IADD3 R4, PT, PT, -R4, RZ, RZ ;  /* 0x000000ff04047210 */ /* 0x000fc80007ffe1ff */
[----:B------:R-:W-:-:S13]  /*54c0*/  ISETP.GE.AND P0, PT, R4, RZ, PT ;  /* 0x000000ff0400720c */ /* 0x000fda0003f06270 */
[----:B------:R-:W-:-:S05]  /*54d0*/  @!P0 IADD3 R11, PT, PT, R11, 0x1, RZ ;  /* 0x000000010b0b8810 */ /* 0x000fca0007ffe0ff */
[----:B------:R-:W-:-:S05]  /*54e0*/  @!P1 IMAD.SHL.U32 R11, R11, 0x2, RZ ;  /* 0x000000020b0b9824 */ /* 0x000fca00078e00ff */
[----:B------:R-:W-:Y:S01]  /*54f0*/  LOP3.LUT R10, R11, 0x80000000, R6, 0xf8, !PT ;  /* 0x800000000b0a7812 */ /* 0x000fe200078ef806 */
[----:B------:R-:W-:Y:S06]  /*5500*/  BRA `(.L_x_86) ;  /* 0x0000000000047947 */ /* 0x000fec0003800000 */
.L_x_87:
[----:B------:R0:W1:Y:S02]  /*5510*/  MUFU.RCP R10, R6 ;  /* 0x00000006000a7308 */ /* 0x0000640000001000 */
.L_x_86:
[----:B------:R-:W-:Y:S05]  /*5520*/  BSYNC.RECONVERGENT B2 ;  /* 0x0000000000027941 */ /* 0x000fea0003800200 */
.L_x_84:
[----:B-1----:R-:W-:Y:S01]  /*5530*/  MOV R4, R10 ;  /* 0x0000000a00047202 */ /* 0x002fe20000000f00 */
[----:B------:R-:W-:Y:S01]  /*5540*/  IMAD.MOV.U32 R10, RZ, RZ, R16 ;  /* 0x000000ffff0a7224 */ /* 0x000fe200078e0010 */
[----:B------:R-:W-:-:S04]  /*5550*/  MOV R11, 0x0 ;  /* 0x00000000000b7802 */ /* 0x000fc80000000f00 */
[----:B0-----:R-:W-:Y:S05]  /*5560*/  RET.REL.NODEC R10 `(_ZN9flashcore10v10_3stage29fused_attention_3stage_kernelEPK6__halfS3_S3_PS1_iiiif) ;  /* 0xffffffa80aa47950 */ /* 0x001fea0003c3ffff */
.L_x_88:
[----:B------:R-:W-:-:S00]  /*5570*/  BRA `(.L_x_88) ;  /* 0xfffffffc00fc7947 */ /* 0x000fc0000383ffff */
[----:B------:R-:W-:-:S00]  /*5580*/  NOP ;  /* 0x0000000000007918 */ /* 0x000fc00000000000 */
[----:B------:R-:W-:-:S00]  /*5590*/  NOP ;  /* 0x0000000000007918 */ /* 0x000fc00000000000 */
[----:B------:R-:W-:-:S00]  /*55a0*/  NOP ;  /* 0x0000000000007918 */ /* 0x000fc00000000000 */
[----:B------:R-:W-:-:S00]  /*55b0*/  NOP ;  /* 0x0000000000007918 */ /* 0x000fc00000000000 */
[----:B------:R-:W-:-:S00]  /*55c0*/  NOP ;  /* 0x0000000000007918 */ /* 0x000fc00000000000 */
[----:B------:R-:W-:-:S00]  /*55d0*/  NOP ;  /* 0x0000000000007918 */ /* 0x000fc00000000000 */
[----:B------:R-:W-:-:S00]  /*55e0*/  NOP ;  /* 0x0000000000007918 */ /* 0x000fc00000000000 */
[----:B------:R-:W-:-:S00]  /*55f0*/  NOP ;  /* 0x0000000000007918 */ /* 0x000fc00000000000 */
.L_x_89:


//--------------------- .nv.shared._ZN9flashcore10v10_3stage29fused_attention_3stage_kernelEPK6__halfS3_S3_PS1_iiiif --------------------------
	.section	.nv.shared._ZN9flashcore10v10_3stage29fused_attention_3stage_kernelEPK6__halfS3_S3_PS1_iiiif,"aw",@nobits
	.sectionflags	@""
	.align	16
	.zero		1024


//--------------------- .nv.shared.reserved.0     --------------------------
	.section	.nv.shared.reserved.0,"aw",@nobits
	.weak		__nv_reservedSMEM_offset_0_alias
	.size		__nv_reservedSMEM_offset_0_alias, 0, 64
	.other		__nv_reservedSMEM_offset_0_alias,@"STO_CUDA_RESERVED_SHARED STV_DEFAULT"
__nv_reservedSMEM_offset_0_alias:
	.zero		0
	.zero		64


//--------------------- .nv.constant0._ZN9flashcore10v10_3stage29fused_attention_3stage_kernelEPK6__halfS3_S3_PS1_iiiif --------------------------
	.section	.nv.constant0._ZN9flashcore10v10_3stage29fused_attention_3stage_kernelEPK6__halfS3_S3_PS1_iiiif,"a",@progbits
	.sectionflags	@""
	.align	4
.nv.constant0._ZN9flashcore10v10_3stage29fused_attention_3stage_kernelEPK6__halfS3_S3_PS1_iiiif:
	.zero		948


//--------------------- SYMBOLS --------------------------

	.type		.nv.reservedSmem.offset0,@object
	.size		.nv.reservedSmem.offset0,0x4
	.type		.nv.reservedSmem.cap,@object
	.size		.nv.reservedSmem.cap,0x4
